//
// Generated by NVIDIA NVVM Compiler
//
// Compiler Build ID: CL-36424714
// Cuda compilation tools, release 13.0, V13.0.88
// Based on NVVM 20.0.0
//

.version 9.0
.target sm_100
.address_size 64

	// .globl	convolution_layer

.visible .entry convolution_layer(
	.param .u64 .ptr .align 1 convolution_layer_param_0,
	.param .u64 .ptr .align 1 convolution_layer_param_1,
	.param .u64 .ptr .align 1 convolution_layer_param_2
)
{
	.reg .pred 	%p<4>;
	.reg .b32 	%r<8>;
	.reg .b64 	%rd<19>;
	.reg .b64 	%fd<76>;

	ld.param.u64 	%rd1, [convolution_layer_param_0];
	ld.param.u64 	%rd2, [convolution_layer_param_1];
	ld.param.u64 	%rd3, [convolution_layer_param_2];
	mov.u32 	%r4, %tid.x;
	mov.u32 	%r2, %tid.y;
	mov.u32 	%r3, %ctaid.z;
	max.u32 	%r5, %r2, %r4;
	setp.gt.u32 	%p1, %r5, 19;
	setp.gt.u32 	%p2, %r3, 9;
	or.pred  	%p3, %p2, %p1;
	@%p3 bra 	$L__BB0_2;
	cvta.to.global.u64 	%rd4, %rd3;
	cvta.to.global.u64 	%rd5, %rd1;
	cvta.to.global.u64 	%rd6, %rd2;
	mul.lo.s32 	%r6, %r2, 5;
	mul.lo.s32 	%r7, %r4, 5;
	mul.wide.u32 	%rd7, %r3, 200;
	add.s64 	%rd8, %rd6, %rd7;
	mul.wide.u32 	%rd9, %r6, 800;
	add.s64 	%rd10, %rd5, %rd9;
	mul.wide.u32 	%rd11, %r7, 8;
	add.s64 	%rd12, %rd10, %rd11;
	ld.global.f64 	%fd1, [%rd12];
	ld.global.f64 	%fd2, [%rd8];
	fma.rn.f64 	%fd3, %fd1, %fd2, 0d0000000000000000;
	ld.global.f64 	%fd4, [%rd12+8];
	ld.global.f64 	%fd5, [%rd8+8];
	fma.rn.f64 	%fd6, %fd4, %fd5, %fd3;
	ld.global.f64 	%fd7, [%rd12+16];
	ld.global.f64 	%fd8, [%rd8+16];
	fma.rn.f64 	%fd9, %fd7, %fd8, %fd6;
	ld.global.f64 	%fd10, [%rd12+24];
	ld.global.f64 	%fd11, [%rd8+24];
	fma.rn.f64 	%fd12, %fd10, %fd11, %fd9;
	ld.global.f64 	%fd13, [%rd12+32];
	ld.global.f64 	%fd14, [%rd8+32];
	fma.rn.f64 	%fd15, %fd13, %fd14, %fd12;
	ld.global.f64 	%fd16, [%rd12+800];
	ld.global.f64 	%fd17, [%rd8+40];
	fma.rn.f64 	%fd18, %fd16, %fd17, %fd15;
	ld.global.f64 	%fd19, [%rd12+808];
	ld.global.f64 	%fd20, [%rd8+48];
	fma.rn.f64 	%fd21, %fd19, %fd20, %fd18;
	ld.global.f64 	%fd22, [%rd12+816];
	ld.global.f64 	%fd23, [%rd8+56];
	fma.rn.f64 	%fd24, %fd22, %fd23, %fd21;
	ld.global.f64 	%fd25, [%rd12+824];
	ld.global.f64 	%fd26, [%rd8+64];
	fma.rn.f64 	%fd27, %fd25, %fd26, %fd24;
	ld.global.f64 	%fd28, [%rd12+832];
	ld.global.f64 	%fd29, [%rd8+72];
	fma.rn.f64 	%fd30, %fd28, %fd29, %fd27;
	ld.global.f64 	%fd31, [%rd12+1600];
	ld.global.f64 	%fd32, [%rd8+80];
	fma.rn.f64 	%fd33, %fd31, %fd32, %fd30;
	ld.global.f64 	%fd34, [%rd12+1608];
	ld.global.f64 	%fd35, [%rd8+88];
	fma.rn.f64 	%fd36, %fd34, %fd35, %fd33;
	ld.global.f64 	%fd37, [%rd12+1616];
	ld.global.f64 	%fd38, [%rd8+96];
	fma.rn.f64 	%fd39, %fd37, %fd38, %fd36;
	ld.global.f64 	%fd40, [%rd12+1624];
	ld.global.f64 	%fd41, [%rd8+104];
	fma.rn.f64 	%fd42, %fd40, %fd41, %fd39;
	ld.global.f64 	%fd43, [%rd12+1632];
	ld.global.f64 	%fd44, [%rd8+112];
	fma.rn.f64 	%fd45, %fd43, %fd44, %fd42;
	ld.global.f64 	%fd46, [%rd12+2400];
	ld.global.f64 	%fd47, [%rd8+120];
	fma.rn.f64 	%fd48, %fd46, %fd47, %fd45;
	ld.global.f64 	%fd49, [%rd12+2408];
	ld.global.f64 	%fd50, [%rd8+128];
	fma.rn.f64 	%fd51, %fd49, %fd50, %fd48;
	ld.global.f64 	%fd52, [%rd12+2416];
	ld.global.f64 	%fd53, [%rd8+136];
	fma.rn.f64 	%fd54, %fd52, %fd53, %fd51;
	ld.global.f64 	%fd55, [%rd12+2424];
	ld.global.f64 	%fd56, [%rd8+144];
	fma.rn.f64 	%fd57, %fd55, %fd56, %fd54;
	ld.global.f64 	%fd58, [%rd12+2432];
	ld.global.f64 	%fd59, [%rd8+152];
	fma.rn.f64 	%fd60, %fd58, %fd59, %fd57;
	ld.global.f64 	%fd61, [%rd12+3200];
	ld.global.f64 	%fd62, [%rd8+160];
	fma.rn.f64 	%fd63, %fd61, %fd62, %fd60;
	ld.global.f64 	%fd64, [%rd12+3208];
	ld.global.f64 	%fd65, [%rd8+168];
	fma.rn.f64 	%fd66, %fd64, %fd65, %fd63;
	ld.global.f64 	%fd67, [%rd12+3216];
	ld.global.f64 	%fd68, [%rd8+176];
	fma.rn.f64 	%fd69, %fd67, %fd68, %fd66;
	ld.global.f64 	%fd70, [%rd12+3224];
	ld.global.f64 	%fd71, [%rd8+184];
	fma.rn.f64 	%fd72, %fd70, %fd71, %fd69;
	ld.global.f64 	%fd73, [%rd12+3232];
	ld.global.f64 	%fd74, [%rd8+192];
	fma.rn.f64 	%fd75, %fd73, %fd74, %fd72;
	mul.wide.u32 	%rd13, %r3, 3200;
	add.s64 	%rd14, %rd4, %rd13;
	mul.wide.u32 	%rd15, %r2, 160;
	add.s64 	%rd16, %rd14, %rd15;
	mul.wide.u32 	%rd17, %r4, 8;
	add.s64 	%rd18, %rd16, %rd17;
	st.global.f64 	[%rd18], %fd75;
$L__BB0_2:
	ret;

}
	// .globl	relu_layer
.visible .entry relu_layer(
	.param .u64 .ptr .align 1 relu_layer_param_0
)
{
	.reg .pred 	%p<7>;
	.reg .b32 	%r<10>;
	.reg .b64 	%rd<10>;
	.reg .b64 	%fd<2>;

	ld.param.u64 	%rd2, [relu_layer_param_0];
	mov.u32 	%r4, %ctaid.x;
	mov.u32 	%r5, %ntid.x;
	mov.u32 	%r6, %tid.x;
	mad.lo.s32 	%r1, %r4, %r5, %r6;
	mov.u32 	%r7, %ctaid.y;
	mov.u32 	%r8, %ntid.y;
	mov.u32 	%r9, %tid.y;
	mad.lo.s32 	%r2, %r7, %r8, %r9;
	mov.u32 	%r3, %ctaid.z;
	setp.gt.u32 	%p1, %r2, 19;
	setp.gt.s32 	%p2, %r1, 19;
	setp.gt.u32 	%p3, %r3, 9;
	or.pred  	%p4, %p1, %p3;
	or.pred  	%p5, %p4, %p2;
	@%p5 bra 	$L__BB1_3;
	cvta.to.global.u64 	%rd3, %rd2;
	mul.wide.u32 	%rd4, %r3, 3200;
	add.s64 	%rd5, %rd3, %rd4;
	mul.wide.u32 	%rd6, %r2, 160;
	add.s64 	%rd7, %rd5, %rd6;
	mul.wide.s32 	%rd8, %r1, 8;
	add.s64 	%rd1, %rd7, %rd8;
	ld.global.f64 	%fd1, [%rd1];
	setp.geu.f64 	%p6, %fd1, 0d0000000000000000;
	@%p6 bra 	$L__BB1_3;
	mov.b64 	%rd9, 0;
	st.global.u64 	[%rd1], %rd9;
$L__BB1_3:
	ret;

}
	// .globl	output_layer
.visible .entry output_layer(
	.param .u64 .ptr .align 1 output_layer_param_0,
	.param .u64 .ptr .align 1 output_layer_param_1,
	.param .u64 .ptr .align 1 output_layer_param_2
)
{
	.reg .pred 	%p<3>;
	.reg .b32 	%r<6>;
	.reg .b64 	%rd<19>;
	.reg .b64 	%fd<52>;

	ld.param.u64 	%rd7, [output_layer_param_0];
	ld.param.u64 	%rd8, [output_layer_param_1];
	ld.param.u64 	%rd9, [output_layer_param_2];
	mov.u32 	%r1, %tid.x;
	setp.gt.u32 	%p1, %r1, 9;
	@%p1 bra 	$L__BB2_4;
	cvta.to.global.u64 	%rd10, %rd8;
	cvta.to.global.u64 	%rd11, %rd7;
	add.s64 	%rd18, %rd11, 64;
	mul.wide.u32 	%rd12, %r1, 32000;
	add.s64 	%rd13, %rd12, %rd10;
	add.s64 	%rd17, %rd13, 64;
	mov.f64 	%fd51, 0d0000000000000000;
	mov.b32 	%r5, 0;
$L__BB2_2:
	ld.global.f64 	%fd4, [%rd18+-64];
	ld.global.f64 	%fd5, [%rd17+-64];
	fma.rn.f64 	%fd6, %fd4, %fd5, %fd51;
	ld.global.f64 	%fd7, [%rd18+-56];
	ld.global.f64 	%fd8, [%rd17+-56];
	fma.rn.f64 	%fd9, %fd7, %fd8, %fd6;
	ld.global.f64 	%fd10, [%rd18+-48];
	ld.global.f64 	%fd11, [%rd17+-48];
	fma.rn.f64 	%fd12, %fd10, %fd11, %fd9;
	ld.global.f64 	%fd13, [%rd18+-40];
	ld.global.f64 	%fd14, [%rd17+-40];
	fma.rn.f64 	%fd15, %fd13, %fd14, %fd12;
	ld.global.f64 	%fd16, [%rd18+-32];
	ld.global.f64 	%fd17, [%rd17+-32];
	fma.rn.f64 	%fd18, %fd16, %fd17, %fd15;
	ld.global.f64 	%fd19, [%rd18+-24];
	ld.global.f64 	%fd20, [%rd17+-24];
	fma.rn.f64 	%fd21, %fd19, %fd20, %fd18;
	ld.global.f64 	%fd22, [%rd18+-16];
	ld.global.f64 	%fd23, [%rd17+-16];
	fma.rn.f64 	%fd24, %fd22, %fd23, %fd21;
	ld.global.f64 	%fd25, [%rd18+-8];
	ld.global.f64 	%fd26, [%rd17+-8];
	fma.rn.f64 	%fd27, %fd25, %fd26, %fd24;
	ld.global.f64 	%fd28, [%rd18];
	ld.global.f64 	%fd29, [%rd17];
	fma.rn.f64 	%fd30, %fd28, %fd29, %fd27;
	ld.global.f64 	%fd31, [%rd18+8];
	ld.global.f64 	%fd32, [%rd17+8];
	fma.rn.f64 	%fd33, %fd31, %fd32, %fd30;
	ld.global.f64 	%fd34, [%rd18+16];
	ld.global.f64 	%fd35, [%rd17+16];
	fma.rn.f64 	%fd36, %fd34, %fd35, %fd33;
	ld.global.f64 	%fd37, [%rd18+24];
	ld.global.f64 	%fd38, [%rd17+24];
	fma.rn.f64 	%fd39, %fd37, %fd38, %fd36;
	ld.global.f64 	%fd40, [%rd18+32];
	ld.global.f64 	%fd41, [%rd17+32];
	fma.rn.f64 	%fd42, %fd40, %fd41, %fd39;
	ld.global.f64 	%fd43, [%rd18+40];
	ld.global.f64 	%fd44, [%rd17+40];
	fma.rn.f64 	%fd45, %fd43, %fd44, %fd42;
	ld.global.f64 	%fd46, [%rd18+48];
	ld.global.f64 	%fd47, [%rd17+48];
	fma.rn.f64 	%fd48, %fd46, %fd47, %fd45;
	ld.global.f64 	%fd49, [%rd18+56];
	ld.global.f64 	%fd50, [%rd17+56];
	fma.rn.f64 	%fd51, %fd49, %fd50, %fd48;
	add.s32 	%r5, %r5, 16;
	add.s64 	%rd18, %rd18, 128;
	add.s64 	%rd17, %rd17, 128;
	setp.ne.s32 	%p2, %r5, 4000;
	@%p2 bra 	$L__BB2_2;
	cvta.to.global.u64 	%rd14, %rd9;
	mul.wide.u32 	%rd15, %r1, 8;
	add.s64 	%rd16, %rd14, %rd15;
	st.global.f64 	[%rd16], %fd51;
$L__BB2_4:
	ret;

}
	// .globl	elementwise_multiply
.visible .entry elementwise_multiply(
	.param .u64 .ptr .align 1 elementwise_multiply_param_0,
	.param .u64 .ptr .align 1 elementwise_multiply_param_1,
	.param .u64 .ptr .align 1 elementwise_multiply_param_2
)
{
	.reg .pred 	%p<2>;
	.reg .b32 	%r<6>;
	.reg .b64 	%rd<14>;
	.reg .b64 	%fd<4>;

	ld.param.u64 	%rd1, [elementwise_multiply_param_0];
	ld.param.u64 	%rd2, [elementwise_multiply_param_1];
	ld.param.u64 	%rd3, [elementwise_multiply_param_2];
	mov.u32 	%r2, %ctaid.x;
	mov.u32 	%r3, %ntid.x;
	mov.u32 	%r4, %tid.x;
	mad.lo.s32 	%r1, %r2, %r3, %r4;
	setp.gt.s32 	%p1, %r1, 3999;
	@%p1 bra 	$L__BB3_2;
	cvta.to.global.u64 	%rd4, %rd1;
	cvta.to.global.u64 	%rd5, %rd2;
	cvta.to.global.u64 	%rd6, %rd3;
	mov.u32 	%r5, %ctaid.z;
	mul.wide.s32 	%rd7, %r1, 8;
	add.s64 	%rd8, %rd4, %rd7;
	ld.global.f64 	%fd1, [%rd8];
	mul.wide.u32 	%rd9, %r5, 32000;
	add.s64 	%rd10, %rd5, %rd9;
	add.s64 	%rd11, %rd10, %rd7;
	ld.global.f64 	%fd2, [%rd11];
	mul.f64 	%fd3, %fd1, %fd2;
	add.s64 	%rd12, %rd6, %rd9;
	add.s64 	%rd13, %rd12, %rd7;
	st.global.f64 	[%rd13], %fd3;
$L__BB3_2:
	ret;

}
	// .globl	partial_add
.visible .entry partial_add(
	.param .u64 .ptr .align 1 partial_add_param_0,
	.param .u64 .ptr .align 1 partial_add_param_1
)
{
	.reg .pred 	%p<2>;
	.reg .b32 	%r<4>;
	.reg .b64 	%rd<13>;
	.reg .b64 	%fd<41>;

	ld.param.u64 	%rd1, [partial_add_param_0];
	ld.param.u64 	%rd2, [partial_add_param_1];
	mov.u32 	%r1, %tid.x;
	setp.gt.u32 	%p1, %r1, 199;
	@%p1 bra 	$L__BB4_2;
	mov.u32 	%r2, %ctaid.z;
	cvta.to.global.u64 	%rd3, %rd2;
	cvta.to.global.u64 	%rd4, %rd1;
	mul.wide.u32 	%rd5, %r2, 32000;
	add.s64 	%rd6, %rd4, %rd5;
	mul.lo.s32 	%r3, %r1, 20;
	mul.wide.u32 	%rd7, %r3, 8;
	add.s64 	%rd8, %rd6, %rd7;
	ld.global.f64 	%fd1, [%rd8];
	add.f64 	%fd2, %fd1, 0d0000000000000000;
	ld.global.f64 	%fd3, [%rd8+8];
	add.f64 	%fd4, %fd2, %fd3;
	ld.global.f64 	%fd5, [%rd8+16];
	add.f64 	%fd6, %fd4, %fd5;
	ld.global.f64 	%fd7, [%rd8+24];
	add.f64 	%fd8, %fd6, %fd7;
	ld.global.f64 	%fd9, [%rd8+32];
	add.f64 	%fd10, %fd8, %fd9;
	ld.global.f64 	%fd11, [%rd8+40];
	add.f64 	%fd12, %fd10, %fd11;
	ld.global.f64 	%fd13, [%rd8+48];
	add.f64 	%fd14, %fd12, %fd13;
	ld.global.f64 	%fd15, [%rd8+56];
	add.f64 	%fd16, %fd14, %fd15;
	ld.global.f64 	%fd17, [%rd8+64];
	add.f64 	%fd18, %fd16, %fd17;
	ld.global.f64 	%fd19, [%rd8+72];
	add.f64 	%fd20, %fd18, %fd19;
	ld.global.f64 	%fd21, [%rd8+80];
	add.f64 	%fd22, %fd20, %fd21;
	ld.global.f64 	%fd23, [%rd8+88];
	add.f64 	%fd24, %fd22, %fd23;
	ld.global.f64 	%fd25, [%rd8+96];
	add.f64 	%fd26, %fd24, %fd25;
	ld.global.f64 	%fd27, [%rd8+104];
	add.f64 	%fd28, %fd26, %fd27;
	ld.global.f64 	%fd29, [%rd8+112];
	add.f64 	%fd30, %fd28, %fd29;
	ld.global.f64 	%fd31, [%rd8+120];
	add.f64 	%fd32, %fd30, %fd31;
	ld.global.f64 	%fd33, [%rd8+128];
	add.f64 	%fd34, %fd32, %fd33;
	ld.global.f64 	%fd35, [%rd8+136];
	add.f64 	%fd36, %fd34, %fd35;
	ld.global.f64 	%fd37, [%rd8+144];
	add.f64 	%fd38, %fd36, %fd37;
	ld.global.f64 	%fd39, [%rd8+152];
	add.f64 	%fd40, %fd38, %fd39;
	mul.wide.u32 	%rd9, %r2, 1600;
	add.s64 	%rd10, %rd3, %rd9;
	mul.wide.u32 	%rd11, %r1, 8;
	add.s64 	%rd12, %rd10, %rd11;
	st.global.f64 	[%rd12], %fd40;
$L__BB4_2:
	ret;

}
	// .globl	final_add
.visible .entry final_add(
	.param .u64 .ptr .align 1 final_add_param_0,
	.param .u64 .ptr .align 1 final_add_param_1
)
{
	.reg .pred 	%p<2>;
	.reg .b32 	%r<6>;
	.reg .b64 	%rd<13>;
	.reg .b64 	%fd<20>;

	ld.param.u64 	%rd5, [final_add_param_0];
	ld.param.u64 	%rd6, [final_add_param_1];
	cvta.to.global.u64 	%rd7, %rd6;
	cvta.to.global.u64 	%rd8, %rd5;
	mov.u32 	%r4, %tid.x;
	mul.wide.u32 	%rd9, %r4, 8;
	add.s64 	%rd1, %rd7, %rd9;
	ld.global.f64 	%fd19, [%rd1];
	mul.wide.u32 	%rd10, %r4, 1600;
	add.s64 	%rd11, %rd10, %rd8;
	add.s64 	%rd12, %rd11, 32;
	mov.b32 	%r5, 0;
$L__BB5_1:
	ld.global.f64 	%fd4, [%rd12+-32];
	add.f64 	%fd5, %fd4, %fd19;
	st.global.f64 	[%rd1], %fd5;
	ld.global.f64 	%fd6, [%rd12+-24];
	add.f64 	%fd7, %fd6, %fd5;
	st.global.f64 	[%rd1], %fd7;
	ld.global.f64 	%fd8, [%rd12+-16];
	add.f64 	%fd9, %fd8, %fd7;
	st.global.f64 	[%rd1], %fd9;
	ld.global.f64 	%fd10, [%rd12+-8];
	add.f64 	%fd11, %fd10, %fd9;
	st.global.f64 	[%rd1], %fd11;
	ld.global.f64 	%fd12, [%rd12];
	add.f64 	%fd13, %fd12, %fd11;
	st.global.f64 	[%rd1], %fd13;
	ld.global.f64 	%fd14, [%rd12+8];
	add.f64 	%fd15, %fd14, %fd13;
	st.global.f64 	[%rd1], %fd15;
	ld.global.f64 	%fd16, [%rd12+16];
	add.f64 	%fd17, %fd16, %fd15;
	st.global.f64 	[%rd1], %fd17;
	ld.global.f64 	%fd18, [%rd12+24];
	add.f64 	%fd19, %fd18, %fd17;
	st.global.f64 	[%rd1], %fd19;
	add.s32 	%r5, %r5, 8;
	add.s64 	%rd12, %rd12, 64;
	setp.ne.s32 	%p1, %r5, 200;
	@%p1 bra 	$L__BB5_1;
	ret;

}


// ===== COMPILED SASS (sm_100) =====

	.target	sm_100

	.elftype	@"ET_EXEC"


//--------------------- .note.nv.tkinfo           --------------------------
	.section	.note.nv.tkinfo,"",@"SHT_NOTE"
	.sectionflags	@"SHF_NOTE_NV_TKINFO"
	.tkinfo
        /*0018*/ 	.word	0x00000002
        /*0030*/ 	.string	""
        /*0030*/ 	.string	"ptxas"
        /*0030*/ 	.string	"Cuda compilation tools, release 13.0, V13.0.88"
        /*0030*/ 	.string	"Build cuda_13.0.r13.0/compiler.36424714_0"
        /*0030*/ 	.string	"-arch sm_100 -m 64 "



//--------------------- .note.nv.cuinfo           --------------------------
	.section	.note.nv.cuinfo,"",@"SHT_NOTE"
	.sectionflags	@"SHF_NOTE_NV_CUINFO"
        /*0018*/ 	.short	0x0002
        /*001a*/ 	.short	0x0064
        /*001c*/ 	.short	0x0082
	.zero		2


//--------------------- .nv.info                  --------------------------
	.section	.nv.info,"",@"SHT_CUDA_INFO"
	.align	4


	//----- nvinfo : EIATTR_REGCOUNT
	.align		4
        /*0000*/ 	.byte	0x04, 0x2f
        /*0002*/ 	.short	(.L_1 - .L_0)
	.align		4
.L_0:
        /*0004*/ 	.word	index@(convolution_layer)
        /*0008*/ 	.word	0x00000020


	//----- nvinfo : EIATTR_FRAME_SIZE
	.align		4
.L_1:
        /*000c*/ 	.byte	0x04, 0x11
        /*000e*/ 	.short	(.L_3 - .L_2)
	.align		4
.L_2:
        /*0010*/ 	.word	index@(convolution_layer)
        /*0014*/ 	.word	0x00000000


	//----- nvinfo : EIATTR_REGCOUNT
	.align		4
.L_3:
        /*0018*/ 	.byte	0x04, 0x2f
        /*001a*/ 	.short	(.L_5 - .L_4)
	.align		4
.L_4:
        /*001c*/ 	.word	index@(relu_layer)
        /*0020*/ 	.word	0x0000000c


	//----- nvinfo : EIATTR_FRAME_SIZE
	.align		4
.L_5:
        /*0024*/ 	.byte	0x04, 0x11
        /*0026*/ 	.short	(.L_7 - .L_6)
	.align		4
.L_6:
        /*0028*/ 	.word	index@(relu_layer)
        /*002c*/ 	.word	0x00000000


	//----- nvinfo : EIATTR_REGCOUNT
	.align		4
.L_7:
        /*0030*/ 	.byte	0x04, 0x2f
        /*0032*/ 	.short	(.L_9 - .L_8)
	.align		4
.L_8:
        /*0034*/ 	.word	index@(output_layer)
        /*0038*/ 	.word	0x0000001a


	//----- nvinfo : EIATTR_FRAME_SIZE
	.align		4
.L_9:
        /*003c*/ 	.byte	0x04, 0x11
        /*003e*/ 	.short	(.L_11 - .L_10)
	.align		4
.L_10:
        /*0040*/ 	.word	index@(output_layer)
        /*0044*/ 	.word	0x00000000


	//----- nvinfo : EIATTR_REGCOUNT
	.align		4
.L_11:
        /*0048*/ 	.byte	0x04, 0x2f
        /*004a*/ 	.short	(.L_13 - .L_12)
	.align		4
.L_12:
        /*004c*/ 	.word	index@(elementwise_multiply)
        /*0050*/ 	.word	0x0000000e


	//----- nvinfo : EIATTR_FRAME_SIZE
	.align		4
.L_13:
        /*0054*/ 	.byte	0x04, 0x11
        /*0056*/ 	.short	(.L_15 - .L_14)
	.align		4
.L_14:
        /*0058*/ 	.word	index@(elementwise_multiply)
        /*005c*/ 	.word	0x00000000


	//----- nvinfo : EIATTR_REGCOUNT
	.align		4
.L_15:
        /*0060*/ 	.byte	0x04, 0x2f
        /*0062*/ 	.short	(.L_17 - .L_16)
	.align		4
.L_16:
        /*0064*/ 	.word	index@(partial_add)
        /*0068*/ 	.word	0x00000020


	//----- nvinfo : EIATTR_FRAME_SIZE
	.align		4
.L_17:
        /*006c*/ 	.byte	0x04, 0x11
        /*006e*/ 	.short	(.L_19 - .L_18)
	.align		4
.L_18:
        /*0070*/ 	.word	index@(partial_add)
        /*0074*/ 	.word	0x00000000


	//----- nvinfo : EIATTR_REGCOUNT
	.align		4
.L_19:
        /*0078*/ 	.byte	0x04, 0x2f
        /*007a*/ 	.short	(.L_21 - .L_20)
	.align		4
.L_20:
        /*007c*/ 	.word	index@(final_add)
        /*0080*/ 	.word	0x00000014


	//----- nvinfo : EIATTR_FRAME_SIZE
	.align		4
.L_21:
        /*0084*/ 	.byte	0x04, 0x11
        /*0086*/ 	.short	(.L_23 - .L_22)
	.align		4
.L_22:
        /*0088*/ 	.word	index@(final_add)
        /*008c*/ 	.word	0x00000000


	//----- nvinfo : EIATTR_MIN_STACK_SIZE
	.align		4
.L_23:
        /*0090*/ 	.byte	0x04, 0x12
        /*0092*/ 	.short	(.L_25 - .L_24)
	.align		4
.L_24:
        /*0094*/ 	.word	index@(final_add)
        /*0098*/ 	.word	0x00000000


	//----- nvinfo : EIATTR_MIN_STACK_SIZE
	.align		4
.L_25:
        /*009c*/ 	.byte	0x04, 0x12
        /*009e*/ 	.short	(.L_27 - .L_26)
	.align		4
.L_26:
        /*00a0*/ 	.word	index@(partial_add)
        /*00a4*/ 	.word	0x00000000


	//----- nvinfo : EIATTR_MIN_STACK_SIZE
	.align		4
.L_27:
        /*00a8*/ 	.byte	0x04, 0x12
        /*00aa*/ 	.short	(.L_29 - .L_28)
	.align		4
.L_28:
        /*00ac*/ 	.word	index@(elementwise_multiply)
        /*00b0*/ 	.word	0x00000000


	//----- nvinfo : EIATTR_MIN_STACK_SIZE
	.align		4
.L_29:
        /*00b4*/ 	.byte	0x04, 0x12
        /*00b6*/ 	.short	(.L_31 - .L_30)
	.align		4
.L_30:
        /*00b8*/ 	.word	index@(output_layer)
        /*00bc*/ 	.word	0x00000000


	//----- nvinfo : EIATTR_MIN_STACK_SIZE
	.align		4
.L_31:
        /*00c0*/ 	.byte	0x04, 0x12
        /*00c2*/ 	.short	(.L_33 - .L_32)
	.align		4
.L_32:
        /*00c4*/ 	.word	index@(relu_layer)
        /*00c8*/ 	.word	0x00000000


	//----- nvinfo : EIATTR_MIN_STACK_SIZE
	.align		4
.L_33:
        /*00cc*/ 	.byte	0x04, 0x12
        /*00ce*/ 	.short	(.L_35 - .L_34)
	.align		4
.L_34:
        /*00d0*/ 	.word	index@(convolution_layer)
        /*00d4*/ 	.word	0x00000000
.L_35:


//--------------------- .nv.compat                --------------------------
	.section	.nv.compat,"",@"SHT_CUDA_COMPAT_INFO"
	.align	4
        /*0000*/ 	.byte	0x02, 0x09, 0x00, 0x00, 0x02, 0x02, 0x01, 0x00, 0x02, 0x05, 0x05, 0x00, 0x03, 0x07, 0x01, 0x01
        /*0010*/ 	.byte	0x02, 0x03, 0x00, 0x00, 0x02, 0x06, 0x01, 0x00, 0x04, 0x0b, 0x08, 0x00, 0x01, 0x00, 0x00, 0x00
        /*0020*/ 	.byte	0x00, 0x00, 0x00, 0x00


//--------------------- .nv.info.final_add        --------------------------
	.section	.nv.info.final_add,"",@"SHT_CUDA_INFO"
	.sectionflags	@""
	.align	4


	//----- nvinfo : EIATTR_CUDA_API_VERSION
	.align		4
        /*0000*/ 	.byte	0x04, 0x37
        /*0002*/ 	.short	(.L_37 - .L_36)
.L_36:
        /*0004*/ 	.word	0x00000082


	//----- nvinfo : EIATTR_KPARAM_INFO
	.align		4
.L_37:
        /*0008*/ 	.byte	0x04, 0x17
        /*000a*/ 	.short	(.L_39 - .L_38)
.L_38:
        /*000c*/ 	.word	0x00000000
        /*0010*/ 	.short	0x0001
        /*0012*/ 	.short	0x0008
        /*0014*/ 	.byte	0x00, 0xf5, 0x21, 0x00


	//----- nvinfo : EIATTR_KPARAM_INFO
	.align		4
.L_39:
        /*0018*/ 	.byte	0x04, 0x17
        /*001a*/ 	.short	(.L_41 - .L_40)
.L_40:
        /*001c*/ 	.word	0x00000000
        /*0020*/ 	.short	0x0000
        /*0022*/ 	.short	0x0000
        /*0024*/ 	.byte	0x00, 0xf5, 0x21, 0x00


	//----- nvinfo : EIATTR_SPARSE_MMA_MASK
	.align		4
.L_41:
        /*0028*/ 	.byte	0x03, 0x50
        /*002a*/ 	.short	0x0000


	//----- nvinfo : EIATTR_MAXREG_COUNT
	.align		4
        /*002c*/ 	.byte	0x03, 0x1b
        /*002e*/ 	.short	0x00ff


	//----- nvinfo : EIATTR_MERCURY_ISA_VERSION
	.align		4
        /*0030*/ 	.byte	0x03, 0x5f
        /*0032*/ 	.short	0x0101


	//----- nvinfo : EIATTR_VRC_CTA_INIT_COUNT
	.align		4
        /*0034*/ 	.byte	0x02, 0x4a
	.zero		1
	.zero		1


	//----- nvinfo : EIATTR_EXIT_INSTR_OFFSETS
	.align		4
        /*0038*/ 	.byte	0x04, 0x1c
        /*003a*/ 	.short	(.L_43 - .L_42)


	//   ....[0]....
.L_42:
        /*003c*/ 	.word	0x00000ea0


	//----- nvinfo : EIATTR_CBANK_PARAM_SIZE
	.align		4
.L_43:
        /*0040*/ 	.byte	0x03, 0x19
        /*0042*/ 	.short	0x0010


	//----- nvinfo : EIATTR_PARAM_CBANK
	.align		4
        /*0044*/ 	.byte	0x04, 0x0a
        /*0046*/ 	.short	(.L_45 - .L_44)
	.align		4
.L_44:
        /*0048*/ 	.word	index@(.nv.constant0.final_add)
        /*004c*/ 	.short	0x0380
        /*004e*/ 	.short	0x0010


	//----- nvinfo : EIATTR_SW_WAR
	.align		4
.L_45:
        /*0050*/ 	.byte	0x04, 0x36
        /*0052*/ 	.short	(.L_47 - .L_46)
.L_46:
        /*0054*/ 	.word	0x00000008
.L_47:


//--------------------- .nv.info.partial_add      --------------------------
	.section	.nv.info.partial_add,"",@"SHT_CUDA_INFO"
	.sectionflags	@""
	.align	4


	//----- nvinfo : EIATTR_CUDA_API_VERSION
	.align		4
        /*0000*/ 	.byte	0x04, 0x37
        /*0002*/ 	.short	(.L_49 - .L_48)
.L_48:
        /*0004*/ 	.word	0x00000082


	//----- nvinfo : EIATTR_KPARAM_INFO
	.align		4
.L_49:
        /*0008*/ 	.byte	0x04, 0x17
        /*000a*/ 	.short	(.L_51 - .L_50)
.L_50:
        /*000c*/ 	.word	0x00000000
        /*0010*/ 	.short	0x0001
        /*0012*/ 	.short	0x0008
        /*0014*/ 	.byte	0x00, 0xf5, 0x21, 0x00


	//----- nvinfo : EIATTR_KPARAM_INFO
	.align		4
.L_51:
        /*0018*/ 	.byte	0x04, 0x17
        /*001a*/ 	.short	(.L_53 - .L_52)
.L_52:
        /*001c*/ 	.word	0x00000000
        /*0020*/ 	.short	0x0000
        /*0022*/ 	.short	0x0000
        /*0024*/ 	.byte	0x00, 0xf5, 0x21, 0x00


	//----- nvinfo : EIATTR_SPARSE_MMA_MASK
	.align		4
.L_53:
        /*0028*/ 	.byte	0x03, 0x50
        /*002a*/ 	.short	0x0000


	//----- nvinfo : EIATTR_MAXREG_COUNT
	.align		4
        /*002c*/ 	.byte	0x03, 0x1b
        /*002e*/ 	.short	0x00ff


	//----- nvinfo : EIATTR_MERCURY_ISA_VERSION
	.align		4
        /*0030*/ 	.byte	0x03, 0x5f
        /*0032*/ 	.short	0x0101


	//----- nvinfo : EIATTR_VRC_CTA_INIT_COUNT
	.align		4
        /*0034*/ 	.byte	0x02, 0x4a
	.zero		1
	.zero		1


	//----- nvinfo : EIATTR_EXIT_INSTR_OFFSETS
	.align		4
        /*0038*/ 	.byte	0x04, 0x1c
        /*003a*/ 	.short	(.L_55 - .L_54)


	//   ....[0]....
.L_54:
        /*003c*/ 	.word	0x00000030


	//   ....[1]....
        /*0040*/ 	.word	0x00000360


	//----- nvinfo : EIATTR_CBANK_PARAM_SIZE
	.align		4
.L_55:
        /*0044*/ 	.byte	0x03, 0x19
        /*0046*/ 	.short	0x0010


	//----- nvinfo : EIATTR_PARAM_CBANK
	.align		4
        /*0048*/ 	.byte	0x04, 0x0a
        /*004a*/ 	.short	(.L_57 - .L_56)
	.align		4
.L_56:
        /*004c*/ 	.word	index@(.nv.constant0.partial_add)
        /*0050*/ 	.short	0x0380
        /*0052*/ 	.short	0x0010


	//----- nvinfo : EIATTR_SW_WAR
	.align		4
.L_57:
        /*0054*/ 	.byte	0x04, 0x36
        /*0056*/ 	.short	(.L_59 - .L_58)
.L_58:
        /*0058*/ 	.word	0x00000008
.L_59:


//--------------------- .nv.info.elementwise_multiply --------------------------
	.section	.nv.info.elementwise_multiply,"",@"SHT_CUDA_INFO"
	.sectionflags	@""
	.align	4


	//----- nvinfo : EIATTR_CUDA_API_VERSION
	.align		4
        /*0000*/ 	.byte	0x04, 0x37
        /*0002*/ 	.short	(.L_61 - .L_60)
.L_60:
        /*0004*/ 	.word	0x00000082


	//----- nvinfo : EIATTR_KPARAM_INFO
	.align		4
.L_61:
        /*0008*/ 	.byte	0x04, 0x17
        /*000a*/ 	.short	(.L_63 - .L_62)
.L_62:
        /*000c*/ 	.word	0x00000000
        /*0010*/ 	.short	0x0002
        /*0012*/ 	.short	0x0010
        /*0014*/ 	.byte	0x00, 0xf5, 0x21, 0x00


	//----- nvinfo : EIATTR_KPARAM_INFO
	.align		4
.L_63:
        /*0018*/ 	.byte	0x04, 0x17
        /*001a*/ 	.short	(.L_65 - .L_64)
.L_64:
        /*001c*/ 	.word	0x00000000
        /*0020*/ 	.short	0x0001
        /*0022*/ 	.short	0x0008
        /*0024*/ 	.byte	0x00, 0xf5, 0x21, 0x00


	//----- nvinfo : EIATTR_KPARAM_INFO
	.align		4
.L_65:
        /*0028*/ 	.byte	0x04, 0x17
        /*002a*/ 	.short	(.L_67 - .L_66)
.L_66:
        /*002c*/ 	.word	0x00000000
        /*0030*/ 	.short	0x0000
        /*0032*/ 	.short	0x0000
        /*0034*/ 	.byte	0x00, 0xf5, 0x21, 0x00


	//----- nvinfo : EIATTR_SPARSE_MMA_MASK
	.align		4
.L_67:
        /*0038*/ 	.byte	0x03, 0x50
        /*003a*/ 	.short	0x0000


	//----- nvinfo : EIATTR_MAXREG_COUNT
	.align		4
        /*003c*/ 	.byte	0x03, 0x1b
        /*003e*/ 	.short	0x00ff


	//----- nvinfo : EIATTR_MERCURY_ISA_VERSION
	.align		4
        /*0040*/ 	.byte	0x03, 0x5f
        /*0042*/ 	.short	0x0101


	//----- nvinfo : EIATTR_VRC_CTA_INIT_COUNT
	.align		4
        /*0044*/ 	.byte	0x02, 0x4a
	.zero		1
	.zero		1


	//----- nvinfo : EIATTR_EXIT_INSTR_OFFSETS
	.align		4
        /*0048*/ 	.byte	0x04, 0x1c
        /*004a*/ 	.short	(.L_69 - .L_68)


	//   ....[0]....
.L_68:
        /*004c*/ 	.word	0x00000060


	//   ....[1]....
        /*0050*/ 	.word	0x00000150


	//----- nvinfo : EIATTR_CBANK_PARAM_SIZE
	.align		4
.L_69:
        /*0054*/ 	.byte	0x03, 0x19
        /*0056*/ 	.short	0x0018


	//----- nvinfo : EIATTR_PARAM_CBANK
	.align		4
        /*0058*/ 	.byte	0x04, 0x0a
        /*005a*/ 	.short	(.L_71 - .L_70)
	.align		4
.L_70:
        /*005c*/ 	.word	index@(.nv.constant0.elementwise_multiply)
        /*0060*/ 	.short	0x0380
        /*0062*/ 	.short	0x0018


	//----- nvinfo : EIATTR_SW_WAR
	.align		4
.L_71:
        /*0064*/ 	.byte	0x04, 0x36
        /*0066*/ 	.short	(.L_73 - .L_72)
.L_72:
        /*0068*/ 	.word	0x00000008
.L_73:


//--------------------- .nv.info.output_layer     --------------------------
	.section	.nv.info.output_layer,"",@"SHT_CUDA_INFO"
	.sectionflags	@""
	.align	4


	//----- nvinfo : EIATTR_CUDA_API_VERSION
	.align		4
        /*0000*/ 	.byte	0x04, 0x37
        /*0002*/ 	.short	(.L_75 - .L_74)
.L_74:
        /*0004*/ 	.word	0x00000082


	//----- nvinfo : EIATTR_KPARAM_INFO
	.align		4
.L_75:
        /*0008*/ 	.byte	0x04, 0x17
        /*000a*/ 	.short	(.L_77 - .L_76)
.L_76:
        /*000c*/ 	.word	0x00000000
        /*0010*/ 	.short	0x0002
        /*0012*/ 	.short	0x0010
        /*0014*/ 	.byte	0x00, 0xf5, 0x21, 0x00


	//----- nvinfo : EIATTR_KPARAM_INFO
	.align		4
.L_77:
        /*0018*/ 	.byte	0x04, 0x17
        /*001a*/ 	.short	(.L_79 - .L_78)
.L_78:
        /*001c*/ 	.word	0x00000000
        /*0020*/ 	.short	0x0001
        /*0022*/ 	.short	0x0008
        /*0024*/ 	.byte	0x00, 0xf5, 0x21, 0x00


	//----- nvinfo : EIATTR_KPARAM_INFO
	.align		4
.L_79:
        /*0028*/ 	.byte	0x04, 0x17
        /*002a*/ 	.short	(.L_81 - .L_80)
.L_80:
        /*002c*/ 	.word	0x00000000
        /*0030*/ 	.short	0x0000
        /*0032*/ 	.short	0x0000
        /*0034*/ 	.byte	0x00, 0xf5, 0x21, 0x00


	//----- nvinfo : EIATTR_SPARSE_MMA_MASK
	.align		4
.L_81:
        /*0038*/ 	.byte	0x03, 0x50
        /*003a*/ 	.short	0x0000


	//----- nvinfo : EIATTR_MAXREG_COUNT
	.align		4
        /*003c*/ 	.byte	0x03, 0x1b
        /*003e*/ 	.short	0x00ff


	//----- nvinfo : EIATTR_MERCURY_ISA_VERSION
	.align		4
        /*0040*/ 	.byte	0x03, 0x5f
        /*0042*/ 	.short	0x0101


	//----- nvinfo : EIATTR_VRC_CTA_INIT_COUNT
	.align		4
        /*0044*/ 	.byte	0x02, 0x4a
	.zero		1
	.zero		1


	//----- nvinfo : EIATTR_EXIT_INSTR_OFFSETS
	.align		4
        /*0048*/ 	.byte	0x04, 0x1c
        /*004a*/ 	.short	(.L_83 - .L_82)


	//   ....[0]....
.L_82:
        /*004c*/ 	.word	0x00000030


	//   ....[1]....
        /*0050*/ 	.word	0x000004e0


	//----- nvinfo : EIATTR_CBANK_PARAM_SIZE
	.align		4
.L_83:
        /*0054*/ 	.byte	0x03, 0x19
        /*0056*/ 	.short	0x0018


	//----- nvinfo : EIATTR_PARAM_CBANK
	.align		4
        /*0058*/ 	.byte	0x04, 0x0a
        /*005a*/ 	.short	(.L_85 - .L_84)
	.align		4
.L_84:
        /*005c*/ 	.word	index@(.nv.constant0.output_layer)
        /*0060*/ 	.short	0x0380
        /*0062*/ 	.short	0x0018


	//----- nvinfo : EIATTR_SW_WAR
	.align		4
.L_85:
        /*0064*/ 	.byte	0x04, 0x36
        /*0066*/ 	.short	(.L_87 - .L_86)
.L_86:
        /*0068*/ 	.word	0x00000008
.L_87:


//--------------------- .nv.info.relu_layer       --------------------------
	.section	.nv.info.relu_layer,"",@"SHT_CUDA_INFO"
	.sectionflags	@""
	.align	4


	//----- nvinfo : EIATTR_CUDA_API_VERSION
	.align		4
        /*0000*/ 	.byte	0x04, 0x37
        /*0002*/ 	.short	(.L_89 - .L_88)
.L_88:
        /*0004*/ 	.word	0x00000082


	//----- nvinfo : EIATTR_KPARAM_INFO
	.align		4
.L_89:
        /*0008*/ 	.byte	0x04, 0x17
        /*000a*/ 	.short	(.L_91 - .L_90)
.L_90:
        /*000c*/ 	.word	0x00000000
        /*0010*/ 	.short	0x0000
        /*0012*/ 	.short	0x0000
        /*0014*/ 	.byte	0x00, 0xf5, 0x21, 0x00


	//----- nvinfo : EIATTR_SPARSE_MMA_MASK
	.align		4
.L_91:
        /*0018*/ 	.byte	0x03, 0x50
        /*001a*/ 	.short	0x0000


	//----- nvinfo : EIATTR_MAXREG_COUNT
	.align		4
        /*001c*/ 	.byte	0x03, 0x1b
        /*001e*/ 	.short	0x00ff


	//----- nvinfo : EIATTR_MERCURY_ISA_VERSION
	.align		4
        /*0020*/ 	.byte	0x03, 0x5f
        /*0022*/ 	.short	0x0101


	//----- nvinfo : EIATTR_VRC_CTA_INIT_COUNT
	.align		4
        /*0024*/ 	.byte	0x02, 0x4a
	.zero		1
	.zero		1


	//----- nvinfo : EIATTR_EXIT_INSTR_OFFSETS
	.align		4
        /*0028*/ 	.byte	0x04, 0x1c
        /*002a*/ 	.short	(.L_93 - .L_92)


	//   ....[0]....
.L_92:
        /*002c*/ 	.word	0x000000d0


	//   ....[1]....
        /*0030*/ 	.word	0x00000150


	//   ....[2]....
        /*0034*/ 	.word	0x00000170


	//----- nvinfo : EIATTR_CBANK_PARAM_SIZE
	.align		4
.L_93:
        /*0038*/ 	.byte	0x03, 0x19
        /*003a*/ 	.short	0x0008


	//----- nvinfo : EIATTR_PARAM_CBANK
	.align		4
        /*003c*/ 	.byte	0x04, 0x0a
        /*003e*/ 	.short	(.L_95 - .L_94)
	.align		4
.L_94:
        /*0040*/ 	.word	index@(.nv.constant0.relu_layer)
        /*0044*/ 	.short	0x0380
        /*0046*/ 	.short	0x0008


	//----- nvinfo : EIATTR_SW_WAR
	.align		4
.L_95:
        /*0048*/ 	.byte	0x04, 0x36
        /*004a*/ 	.short	(.L_97 - .L_96)
.L_96:
        /*004c*/ 	.word	0x00000008
.L_97:


//--------------------- .nv.info.convolution_layer --------------------------
	.section	.nv.info.convolution_layer,"",@"SHT_CUDA_INFO"
	.sectionflags	@""
	.align	4


	//----- nvinfo : EIATTR_CUDA_API_VERSION
	.align		4
        /*0000*/ 	.byte	0x04, 0x37
        /*0002*/ 	.short	(.L_99 - .L_98)
.L_98:
        /*0004*/ 	.word	0x00000082


	//----- nvinfo : EIATTR_KPARAM_INFO
	.align		4
.L_99:
        /*0008*/ 	.byte	0x04, 0x17
        /*000a*/ 	.short	(.L_101 - .L_100)
.L_100:
        /*000c*/ 	.word	0x00000000
        /*0010*/ 	.short	0x0002
        /*0012*/ 	.short	0x0010
        /*0014*/ 	.byte	0x00, 0xf5, 0x21, 0x00


	//----- nvinfo : EIATTR_KPARAM_INFO
	.align		4
.L_101:
        /*0018*/ 	.byte	0x04, 0x17
        /*001a*/ 	.short	(.L_103 - .L_102)
.L_102:
        /*001c*/ 	.word	0x00000000
        /*0020*/ 	.short	0x0001
        /*0022*/ 	.short	0x0008
        /*0024*/ 	.byte	0x00, 0xf5, 0x21, 0x00


	//----- nvinfo : EIATTR_KPARAM_INFO
	.align		4
.L_103:
        /*0028*/ 	.byte	0x04, 0x17
        /*002a*/ 	.short	(.L_105 - .L_104)
.L_104:
        /*002c*/ 	.word	0x00000000
        /*0030*/ 	.short	0x0000
        /*0032*/ 	.short	0x0000
        /*0034*/ 	.byte	0x00, 0xf5, 0x21, 0x00


	//----- nvinfo : EIATTR_SPARSE_MMA_MASK
	.align		4
.L_105:
        /*0038*/ 	.byte	0x03, 0x50
        /*003a*/ 	.short	0x0000


	//----- nvinfo : EIATTR_MAXREG_COUNT
	.align		4
        /*003c*/ 	.byte	0x03, 0x1b
        /*003e*/ 	.short	0x00ff


	//----- nvinfo : EIATTR_MERCURY_ISA_VERSION
	.align		4
        /*0040*/ 	.byte	0x03, 0x5f
        /*0042*/ 	.short	0x0101


	//----- nvinfo : EIATTR_VRC_CTA_INIT_COUNT
	.align		4
        /*0044*/ 	.byte	0x02, 0x4a
	.zero		1
	.zero		1


	//----- nvinfo : EIATTR_EXIT_INSTR_OFFSETS
	.align		4
        /*0048*/ 	.byte	0x04, 0x1c
        /*004a*/ 	.short	(.L_107 - .L_106)


	//   ....[0]....
.L_106:
        /*004c*/ 	.word	0x00000070


	//   ....[1]....
        /*0050*/ 	.word	0x00000600


	//----- nvinfo : EIATTR_CBANK_PARAM_SIZE
	.align		4
.L_107:
        /*0054*/ 	.byte	0x03, 0x19
        /*0056*/ 	.short	0x0018


	//----- nvinfo : EIATTR_PARAM_CBANK
	.align		4
        /*0058*/ 	.byte	0x04, 0x0a
        /*005a*/ 	.short	(.L_109 - .L_108)
	.align		4
.L_108:
        /*005c*/ 	.word	index@(.nv.constant0.convolution_layer)
        /*0060*/ 	.short	0x0380
        /*0062*/ 	.short	0x0018


	//----- nvinfo : EIATTR_SW_WAR
	.align		4
.L_109:
        /*0064*/ 	.byte	0x04, 0x36
        /*0066*/ 	.short	(.L_111 - .L_110)
.L_110:
        /*0068*/ 	.word	0x00000008
.L_111:


//--------------------- .nv.callgraph             --------------------------
	.section	.nv.callgraph,"",@"SHT_CUDA_CALLGRAPH"
	.align	4
	.sectionentsize	8
	.align		4
        /*0000*/ 	.word	0x00000000
	.align		4
        /*0004*/ 	.word	0xffffffff
	.align		4
        /*0008*/ 	.word	0x00000000
	.align		4
        /*000c*/ 	.word	0xfffffffe
	.align		4
        /*0010*/ 	.word	0x00000000
	.align		4
        /*0014*/ 	.word	0xfffffffd
	.align		4
        /*0018*/ 	.word	0x00000000
	.align		4
        /*001c*/ 	.word	0xfffffffc


//--------------------- .text.final_add           --------------------------
	.section	.text.final_add,"ax",@progbits
	.align	128
        .global         final_add
        .type           final_add,@function
        .size           final_add,(.L_x_8 - final_add)
        .other          final_add,@"STO_CUDA_ENTRY STV_DEFAULT"
final_add:
.text.final_add:
[----:B------:R-:W-:Y:S01]  /*0000*/  LDC R1, c[0x0][0x37c] ;  /* 0x0000df00ff017b82 */ /* 0x000fe20000000800 */
[----:B------:R-:W0:Y:S07]  /*0010*/  S2R R7, SR_TID.X ;  /* 0x0000000000077919 */ /* 0x000e2e0000002100 */
[----:B------:R-:W0:Y:S01]  /*0020*/  LDC.64 R2, c[0x0][0x388] ;  /* 0x0000e200ff027b82 */ /* 0x000e220000000a00 */
[----:B------:R-:W1:Y:S07]  /*0030*/  LDCU.64 UR6, c[0x0][0x358] ;  /* 0x00006b00ff0677ac */ /* 0x000e6e0008000a00 */
[----:B------:R-:W2:Y:S01]  /*0040*/  LDC.64 R4, c[0x0][0x380] ;  /* 0x0000e000ff047b82 */ /* 0x000ea20000000a00 */
[----:B0-----:R-:W-:-:S04]  /*0050*/  IMAD.WIDE.U32 R2, R7, 0x8, R2 ;  /* 0x0000000807027825 */ /* 0x001fc800078e0002 */
[----:B--2---:R-:W-:Y:S02]  /*0060*/  IMAD.WIDE.U32 R4, R7, 0x640, R4 ;  /* 0x0000064007047825 */ /* 0x004fe400078e0004 */
[----:B-1----:R-:W2:Y:S04]  /*0070*/  LDG.E.64 R6, desc[UR6][R2.64] ;  /* 0x0000000602067981 */ /* 0x002ea8000c1e1b00 */
[----:B------:R-:W2:Y:S02]  /*0080*/  LDG.E.64 R8, desc[UR6][R4.64] ;  /* 0x0000000604087981 */ /* 0x000ea4000c1e1b00 */
[----:B--2---:R-:W-:-:S07]  /*0090*/  DADD R6, R6, R8 ;  /* 0x0000000006067229 */ /* 0x004fce0000000008 */
[----:B------:R0:W-:Y:S04]  /*00a0*/  STG.E.64 desc[UR6][R2.64], R6 ;  /* 0x0000000602007986 */ /* 0x0001e8000c101b06 */
[----:B------:R-:W2:Y:S02]  /*00b0*/  LDG.E.64 R8, desc[UR6][R4.64+0x8] ;  /* 0x0000080604087981 */ /* 0x000ea4000c1e1b00 */
[----:B--2---:R-:W-:-:S07]  /*00c0*/  DADD R8, R6, R8 ;  /* 0x0000000006087229 */ /* 0x004fce0000000008 */
[----:B------:R1:W-:Y:S04]  /*00d0*/  STG.E.64 desc[UR6][R2.64], R8 ;  /* 0x0000000802007986 */ /* 0x0003e8000c101b06 */
[----:B------:R-:W2:Y:S02]  /*00e0*/  LDG.E.64 R10, desc[UR6][R4.64+0x10] ;  /* 0x00001006040a7981 */ /* 0x000ea4000c1e1b00 */
[----:B--2---:R-:W-:-:S07]  /*00f0*/  DADD R10, R8, R10 ;  /* 0x00000000080a7229 */ /* 0x004fce000000000a */
[----:B------:R2:W-:Y:S04]  /*0100*/  STG.E.64 desc[UR6][R2.64], R10 ;  /* 0x0000000a02007986 */ /* 0x0005e8000c101b06 */
[----:B------:R-:W3:Y:S02]  /*0110*/  LDG.E.64 R12, desc[UR6][R4.64+0x18] ;  /* 0x00001806040c7981 */ /* 0x000ee4000c1e1b00 */
[----:B---3--:R-:W-:-:S07]  /*0120*/  DADD R12, R10, R12 ;  /* 0x000000000a0c7229 */ /* 0x008fce000000000c */
[----:B------:R3:W-:Y:S04]  /*0130*/  STG.E.64 desc[UR6][R2.64], R12 ;  /* 0x0000000c02007986 */ /* 0x0007e8000c101b06 */
[----:B------:R-:W4:Y:S02]  /*0140*/  LDG.E.64 R14, desc[UR6][R4.64+0x20] ;  /* 0x00002006040e7981 */ /* 0x000f24000c1e1b00 */
[----:B----4-:R-:W-:-:S07]  /*0150*/  DADD R14, R12, R14 ;  /* 0x000000000c0e7229 */ /* 0x010fce000000000e */
[----:B------:R4:W-:Y:S04]  /*0160*/  STG.E.64 desc[UR6][R2.64], R14 ;  /* 0x0000000e02007986 */ /* 0x0009e8000c101b06 */
[----:B0-----:R-:W1:Y:S02]  /*0170*/  LDG.E.64 R6, desc[UR6][R4.64+0x28] ;  /* 0x0000280604067981 */ /* 0x001e64000c1e1b00 */
[----:B-1----:R-:W-:-:S07]  /*0180*/  DADD R8, R14, R6 ;  /* 0x000000000e087229 */ /* 0x002fce0000000006 */
[----:B------:R4:W-:Y:S04]  /*0190*/  STG.E.64 desc[UR6][R2.64], R8 ;  /* 0x0000000802007986 */ /* 0x0009e8000c101b06 */
[----:B------:R-:W2:Y:S02]  /*01a0*/  LDG.E.64 R6, desc[UR6][R4.64+0x30] ;  /* 0x0000300604067981 */ /* 0x000ea4000c1e1b00 */
[----:B--2---:R-:W-:-:S07]  /*01b0*/  DADD R10, R8, R6 ;  /* 0x00000000080a7229 */ /* 0x004fce0000000006 */
[----:B------:R4:W-:Y:S04]  /*01c0*/  STG.E.64 desc[UR6][R2.64], R10 ;  /* 0x0000000a02007986 */ /* 0x0009e8000c101b06 */
[----:B------:R-:W2:Y:S01]  /*01d0*/  LDG.E.64 R6, desc[UR6][R4.64+0x38] ;  /* 0x0000380604067981 */ /* 0x000ea2000c1e1b00 */
[----:B------:R-:W-:Y:S01]  /*01e0*/  IADD3 R0, P0, PT, R4, 0x60, RZ ;  /* 0x0000006004007810 */ /* 0x000fe20007f1e0ff */
[----:B------:R-:W-:-:S04]  /*01f0*/  UMOV UR4, 0x8 ;  /* 0x0000000800047882 */ /* 0x000fc80000000000 */
[----:B---3--:R-:W-:Y:S01]  /*0200*/  IMAD.X R13, RZ, RZ, R5, P0 ;  /* 0x000000ffff0d7224 */ /* 0x008fe200000e0605 */
[----:B--2---:R-:W-:-:S07]  /*0210*/  DADD R6, R10, R6 ;  /* 0x000000000a067229 */ /* 0x004fce0000000006 */
[----:B------:R4:W-:Y:S04]  /*0220*/  STG.E.64 desc[UR6][R2.64], R6 ;  /* 0x0000000602007986 */ /* 0x0009e8000c101b06 */
.L_x_0:
[----:B------:R-:W-:Y:S01]  /*0230*/  IMAD.MOV.U32 R4, RZ, RZ, R0 ;  /* 0x000000ffff047224 */ /* 0x000fe200078e0000 */
[----:B------:R-:W-:-:S05]  /*0240*/  MOV R5, R13 ;  /* 0x0000000d00057202 */ /* 0x000fca0000000f00 */
[----:B----4-:R-:W2:Y:S02]  /*0250*/  LDG.E.64 R8, desc[UR6][R4.64+-0x20] ;  /* 0xffffe00604087981 */ /* 0x010ea4000c1e1b00 */
        /* <DEDUP_REMOVED lines=14> */
[----:B0-----:R-:W5:Y:S02]  /*0340*/  LDG.E.64 R8, desc[UR6][R4.64+0x8] ;  /* 0x0000080604087981 */ /* 0x001f64000c1e1b00 */
[----:B-----5:R-:W-:-:S07]  /*0350*/  DADD R8, R14, R8 ;  /* 0x000000000e087229 */ /* 0x020fce0000000008 */
[----:B------:R0:W-:Y:S04]  /*0360*/  STG.E.64 desc[UR6][R2.64], R8 ;  /* 0x0000000802007986 */ /* 0x0001e8000c101b06 */
[----:B-1----:R-:W5:Y:S02]  /*0370*/  LDG.E.64 R6, desc[UR6][R4.64+0x10] ;  /* 0x0000100604067981 */ /* 0x002f64000c1e1b00 */
[----:B-----5:R-:W-:-:S07]  /*0380*/  DADD R6, R8, R6 ;  /* 0x0000000008067229 */ /* 0x020fce0000000006 */
[----:B------:R1:W-:Y:S04]  /*0390*/  STG.E.64 desc[UR6][R2.64], R6 ;  /* 0x0000000602007986 */ /* 0x0003e8000c101b06 */
[----:B--2---:R-:W2:Y:S02]  /*03a0*/  LDG.E.64 R10, desc[UR6][R4.64+0x18] ;  /* 0x00001806040a7981 */ /* 0x004ea4000c1e1b00 */
[----:B--2---:R-:W-:-:S07]  /*03b0*/  DADD R10, R6, R10 ;  /* 0x00000000060a7229 */ /* 0x004fce000000000a */
[----:B------:R2:W-:Y:S04]  /*03c0*/  STG.E.64 desc[UR6][R2.64], R10 ;  /* 0x0000000a02007986 */ /* 0x0005e8000c101b06 */
[----:B---3--:R-:W3:Y:S02]  /*03d0*/  LDG.E.64 R12, desc[UR6][R4.64+0x20] ;  /* 0x00002006040c7981 */ /* 0x008ee4000c1e1b00 */
[----:B---3--:R-:W-:-:S07]  /*03e0*/  DADD R12, R10, R12 ;  /* 0x000000000a0c7229 */ /* 0x008fce000000000c */
[----:B------:R3:W-:Y:S04]  /*03f0*/  STG.E.64 desc[UR6][R2.64], R12 ;  /* 0x0000000c02007986 */ /* 0x0007e8000c101b06 */
[----:B----4-:R-:W4:Y:S02]  /*0400*/  LDG.E.64 R14, desc[UR6][R4.64+0x28] ;  /* 0x00002806040e7981 */ /* 0x010f24000c1e1b00 */
        /* <DEDUP_REMOVED lines=139> */
[----:B------:R-:W-:Y:S04]  /*0cc0*/  STG.E.64 desc[UR6][R2.64], R16 ;  /* 0x0000001002007986 */ /* 0x000fe8000c101b06 */
[----:B-1----:R-:W5:Y:S02]  /*0cd0*/  LDG.E.64 R6, desc[UR6][R4.64+0x1a0] ;  /* 0x0001a00604067981 */ /* 0x002f64000c1e1b00 */
[----:B-----5:R-:W-:-:S07]  /*0ce0*/  DADD R6, R6, R16 ;  /* 0x0000000006067229 */ /* 0x020fce0000000010 */
[----:B------:R0:W-:Y:S04]  /*0cf0*/  STG.E.64 desc[UR6][R2.64], R6 ;  /* 0x0000000602007986 */ /* 0x0001e8000c101b06 */
[----:B------:R-:W5:Y:S02]  /*0d00*/  LDG.E.64 R8, desc[UR6][R4.64+0x1a8] ;  /* 0x0001a80604087981 */ /* 0x000f64000c1e1b00 */
        /* <DEDUP_REMOVED lines=18> */
[----:B------:R-:W-:Y:S01]  /*0e30*/  UIADD3 UR4, UPT, UPT, UR4, 0x40, URZ ;  /* 0x0000004004047890 */ /* 0x000fe2000fffe0ff */
[----:B------:R-:W-:-:S03]  /*0e40*/  IADD3 R0, P0, PT, R4, 0x200, RZ ;  /* 0x0000020004007810 */ /* 0x000fc60007f1e0ff */
[----:B------:R-:W-:Y:S01]  /*0e50*/  UISETP.NE.AND UP0, UPT, UR4, 0xc8, UPT ;  /* 0x000000c80400788c */ /* 0x000fe2000bf05270 */
[----:B---3--:R-:W-:Y:S01]  /*0e60*/  IADD3.X R13, PT, PT, RZ, R5, RZ, P0, !PT ;  /* 0x00000005ff0d7210 */ /* 0x008fe200007fe4ff */
[----:B--2---:R-:W-:-:S07]  /*0e70*/  DADD R6, R10, R6 ;  /* 0x000000000a067229 */ /* 0x004fce0000000006 */
[----:B------:R4:W-:Y:S01]  /*0e80*/  STG.E.64 desc[UR6][R2.64], R6 ;  /* 0x0000000602007986 */ /* 0x0009e2000c101b06 */
[----:B------:R-:W-:Y:S05]  /*0e90*/  BRA.U UP0, `(.L_x_0) ;  /* 0xfffffff100e47547 */ /* 0x000fea000b83ffff */
[----:B------:R-:W-:Y:S05]  /*0ea0*/  EXIT ;  /* 0x000000000000794d */ /* 0x000fea0003800000 */
.L_x_1:
[----:B------:R-:W-:-:S00]  /*0eb0*/  BRA `(.L_x_1) ;  /* 0xfffffffc00fc7947 */ /* 0x000fc0000383ffff */
[----:B------:R-:W-:-:S00]  /*0ec0*/  NOP ;  /* 0x0000000000007918 */ /* 0x000fc00000000000 */
        /* <DEDUP_REMOVED lines=11> */
.L_x_8:


//--------------------- .text.partial_add         --------------------------
	.section	.text.partial_add,"ax",@progbits
	.align	128
        .global         partial_add
        .type           partial_add,@function
        .size           partial_add,(.L_x_9 - partial_add)
        .other          partial_add,@"STO_CUDA_ENTRY STV_DEFAULT"
partial_add:
.text.partial_add:
[----:B------:R-:W-:Y:S01]  /*0000*/  LDC R1, c[0x0][0x37c] ;  /* 0x0000df00ff017b82 */ /* 0x000fe20000000800 */
[----:B------:R-:W0:Y:S02]  /*0010*/  S2R R0, SR_TID.X ;  /* 0x0000000000007919 */ /* 0x000e240000002100 */
[----:B0-----:R-:W-:-:S13]  /*0020*/  ISETP.GT.U32.AND P0, PT, R0, 0xc7, PT ;  /* 0x000000c70000780c */ /* 0x001fda0003f04070 */
[----:B------:R-:W-:Y:S05]  /*0030*/  @P0 EXIT ;  /* 0x000000000000094d */ /* 0x000fea0003800000 */
[----:B------:R-:W0:Y:S01]  /*0040*/  S2R R20, SR_CTAID.Z ;  /* 0x0000000000147919 */ /* 0x000e220000002700 */
[----:B------:R-:W0:Y:S01]  /*0050*/  LDC.64 R4, c[0x0][0x380] ;  /* 0x0000e000ff047b82 */ /* 0x000e220000000a00 */
[----:B------:R-:W1:Y:S01]  /*0060*/  LDCU.64 UR4, c[0x0][0x358] ;  /* 0x00006b00ff0477ac */ /* 0x000e620008000a00 */
[----:B------:R-:W-:Y:S02]  /*0070*/  IMAD R3, R0, 0x14, RZ ;  /* 0x0000001400037824 */ /* 0x000fe400078e02ff */
[----:B0-----:R-:W-:-:S04]  /*0080*/  IMAD.WIDE.U32 R4, R20, 0x7d00, R4 ;  /* 0x00007d0014047825 */ /* 0x001fc800078e0004 */
[----:B------:R-:W-:-:S05]  /*0090*/  IMAD.WIDE.U32 R4, R3, 0x8, R4 ;  /* 0x0000000803047825 */ /* 0x000fca00078e0004 */
[----:B-1----:R-:W2:Y:S04]  /*00a0*/  LDG.E.64 R16, desc[UR4][R4.64] ;  /* 0x0000000404107981 */ /* 0x002ea8000c1e1b00 */
[----:B------:R-:W3:Y:S04]  /*00b0*/  LDG.E.64 R14, desc[UR4][R4.64+0x8] ;  /* 0x00000804040e7981 */ /* 0x000ee8000c1e1b00 */
[----:B------:R-:W4:Y:S04]  /*00c0*/  LDG.E.64 R12, desc[UR4][R4.64+0x10] ;  /* 0x00001004040c7981 */ /* 0x000f28000c1e1b00 */
[----:B------:R-:W5:Y:S04]  /*00d0*/  LDG.E.64 R10, desc[UR4][R4.64+0x18] ;  /* 0x00001804040a7981 */ /* 0x000f68000c1e1b00 */
[----:B------:R-:W5:Y:S04]  /*00e0*/  LDG.E.64 R8, desc[UR4][R4.64+0x20] ;  /* 0x0000200404087981 */ /* 0x000f68000c1e1b00 */
[----:B------:R-:W5:Y:S04]  /*00f0*/  LDG.E.64 R22, desc[UR4][R4.64+0x28] ;  /* 0x0000280404167981 */ /* 0x000f68000c1e1b00 */
[----:B------:R-:W5:Y:S04]  /*0100*/  LDG.E.64 R24, desc[UR4][R4.64+0x30] ;  /* 0x0000300404187981 */ /* 0x000f68000c1e1b00 */
[----:B------:R-:W5:Y:S04]  /*0110*/  LDG.E.64 R18, desc[UR4][R4.64+0x38] ;  /* 0x0000380404127981 */ /* 0x000f68000c1e1b00 */
[----:B------:R-:W5:Y:S04]  /*0120*/  LDG.E.64 R6, desc[UR4][R4.64+0x40] ;  /* 0x0000400404067981 */ /* 0x000f68000c1e1b00 */
[----:B------:R-:W5:Y:S04]  /*0130*/  LDG.E.64 R2, desc[UR4][R4.64+0x48] ;  /* 0x0000480404027981 */ /* 0x000f68000c1e1b00 */
[----:B------:R-:W5:Y:S01]  /*0140*/  LDG.E.64 R28, desc[UR4][R4.64+0x98] ;  /* 0x00009804041c7981 */ /* 0x000f62000c1e1b00 */
[----:B--2---:R-:W-:-:S03]  /*0150*/  DADD R26, RZ, R16 ;  /* 0x00000000ff1a7229 */ /* 0x004fc60000000010 */
[----:B------:R-:W2:Y:S05]  /*0160*/  LDG.E.64 R16, desc[UR4][R4.64+0x50] ;  /* 0x0000500404107981 */ /* 0x000eaa000c1e1b00 */
[----:B---3--:R-:W-:Y:S01]  /*0170*/  DADD R26, R26, R14 ;  /* 0x000000001a1a7229 */ /* 0x008fe2000000000e */
[----:B------:R-:W3:Y:S07]  /*0180*/  LDG.E.64 R14, desc[UR4][R4.64+0x58] ;  /* 0x00005804040e7981 */ /* 0x000eee000c1e1b00 */
[----:B----4-:R-:W-:Y:S01]  /*0190*/  DADD R26, R26, R12 ;  /* 0x000000001a1a7229 */ /* 0x010fe2000000000c */
[----:B------:R-:W4:Y:S07]  /*01a0*/  LDG.E.64 R12, desc[UR4][R4.64+0x60] ;  /* 0x00006004040c7981 */ /* 0x000f2e000c1e1b00 */
[----:B-----5:R-:W-:Y:S01]  /*01b0*/  DADD R26, R26, R10 ;  /* 0x000000001a1a7229 */ /* 0x020fe2000000000a */
[----:B------:R-:W5:Y:S07]  /*01c0*/  LDG.E.64 R10, desc[UR4][R4.64+0x68] ;  /* 0x00006804040a7981 */ /* 0x000f6e000c1e1b00 */
[----:B------:R-:W-:Y:S01]  /*01d0*/  DADD R26, R26, R8 ;  /* 0x000000001a1a7229 */ /* 0x000fe20000000008 */
        /* <DEDUP_REMOVED lines=9> */
[----:B------:R-:W-:-:S08]  /*0270*/  DADD R2, R26, R2 ;  /* 0x000000001a027229 */ /* 0x000fd00000000002 */
[----:B--2---:R-:W-:-:S08]  /*0280*/  DADD R2, R2, R16 ;  /* 0x0000000002027229 */ /* 0x004fd00000000010 */
[----:B---3--:R-:W-:-:S08]  /*0290*/  DADD R2, R2, R14 ;  /* 0x0000000002027229 */ /* 0x008fd0000000000e */
[----:B----4-:R-:W-:-:S08]  /*02a0*/  DADD R2, R2, R12 ;  /* 0x0000000002027229 */ /* 0x010fd0000000000c */
[----:B-----5:R-:W-:-:S08]  /*02b0*/  DADD R2, R2, R10 ;  /* 0x0000000002027229 */ /* 0x020fd0000000000a */
[----:B------:R-:W-:Y:S01]  /*02c0*/  DADD R2, R2, R8 ;  /* 0x0000000002027229 */ /* 0x000fe20000000008 */
[----:B------:R-:W0:Y:S07]  /*02d0*/  LDC.64 R8, c[0x0][0x388] ;  /* 0x0000e200ff087b82 */ /* 0x000e2e0000000a00 */
[----:B------:R-:W-:-:S08]  /*02e0*/  DADD R2, R2, R22 ;  /* 0x0000000002027229 */ /* 0x000fd00000000016 */
[----:B------:R-:W-:-:S08]  /*02f0*/  DADD R2, R2, R24 ;  /* 0x0000000002027229 */ /* 0x000fd00000000018 */
[----:B------:R-:W-:Y:S01]  /*0300*/  DADD R2, R2, R18 ;  /* 0x0000000002027229 */ /* 0x000fe20000000012 */
[----:B0-----:R-:W-:-:S07]  /*0310*/  IMAD.WIDE.U32 R20, R20, 0x640, R8 ;  /* 0x0000064014147825 */ /* 0x001fce00078e0008 */
[----:B------:R-:W-:Y:S01]  /*0320*/  DADD R2, R2, R6 ;  /* 0x0000000002027229 */ /* 0x000fe20000000006 */
[----:B------:R-:W-:-:S07]  /*0330*/  IMAD.WIDE.U32 R20, R0, 0x8, R20 ;  /* 0x0000000800147825 */ /* 0x000fce00078e0014 */
[----:B------:R-:W-:-:S07]  /*0340*/  DADD R2, R2, R28 ;  /* 0x0000000002027229 */ /* 0x000fce000000001c */
[----:B------:R-:W-:Y:S01]  /*0350*/  STG.E.64 desc[UR4][R20.64], R2 ;  /* 0x0000000214007986 */ /* 0x000fe2000c101b04 */
[----:B------:R-:W-:Y:S05]  /*0360*/  EXIT ;  /* 0x000000000000794d */ /* 0x000fea0003800000 */
.L_x_2:
        /* <DEDUP_REMOVED lines=9> */
.L_x_9:


//--------------------- .text.elementwise_multiply --------------------------
	.section	.text.elementwise_multiply,"ax",@progbits
	.align	128
        .global         elementwise_multiply
        .type           elementwise_multiply,@function
        .size           elementwise_multiply,(.L_x_10 - elementwise_multiply)
        .other          elementwise_multiply,@"STO_CUDA_ENTRY STV_DEFAULT"
elementwise_multiply:
.text.elementwise_multiply:
[----:B------:R-:W-:Y:S01]  /*0000*/  LDC R1, c[0x0][0x37c] ;  /* 0x0000df00ff017b82 */ /* 0x000fe20000000800 */
[----:B------:R-:W0:Y:S07]  /*0010*/  S2R R0, SR_TID.X ;  /* 0x0000000000007919 */ /* 0x000e2e0000002100 */
[----:B------:R-:W0:Y:S08]  /*0020*/  S2UR UR4, SR_CTAID.X ;  /* 0x00000000000479c3 */ /* 0x000e300000002500 */
[----:B------:R-:W0:Y:S02]  /*0030*/  LDC R11, c[0x0][0x360] ;  /* 0x0000d800ff0b7b82 */ /* 0x000e240000000800 */
[----:B0-----:R-:W-:-:S05]  /*0040*/  IMAD R11, R11, UR4, R0 ;  /* 0x000000040b0b7c24 */ /* 0x001fca000f8e0200 */
[----:B------:R-:W-:-:S13]  /*0050*/  ISETP.GT.AND P0, PT, R11, 0xf9f, PT ;  /* 0x00000f9f0b00780c */ /* 0x000fda0003f04270 */
[----:B------:R-:W-:Y:S05]  /*0060*/  @P0 EXIT ;  /* 0x000000000000094d */ /* 0x000fea0003800000 */
[----:B------:R-:W0:Y:S01]  /*0070*/  S2R R7, SR_CTAID.Z ;  /* 0x0000000000077919 */ /* 0x000e220000002700 */
[----:B------:R-:W0:Y:S01]  /*0080*/  LDC.64 R4, c[0x0][0x388] ;  /* 0x0000e200ff047b82 */ /* 0x000e220000000a00 */
[----:B------:R-:W1:Y:S07]  /*0090*/  LDCU.64 UR4, c[0x0][0x358] ;  /* 0x00006b00ff0477ac */ /* 0x000e6e0008000a00 */
[----:B------:R-:W2:Y:S08]  /*00a0*/  LDC.64 R2, c[0x0][0x380] ;  /* 0x0000e000ff027b82 */ /* 0x000eb00000000a00 */
[----:B------:R-:W3:Y:S01]  /*00b0*/  LDC.64 R8, c[0x0][0x390] ;  /* 0x0000e400ff087b82 */ /* 0x000ee20000000a00 */
[----:B0-----:R-:W-:-:S04]  /*00c0*/  IMAD.WIDE.U32 R4, R7, 0x7d00, R4 ;  /* 0x00007d0007047825 */ /* 0x001fc800078e0004 */
[----:B--2---:R-:W-:-:S04]  /*00d0*/  IMAD.WIDE R2, R11, 0x8, R2 ;  /* 0x000000080b027825 */ /* 0x004fc800078e0202 */
[----:B------:R-:W-:Y:S02]  /*00e0*/  IMAD.WIDE R4, R11, 0x8, R4 ;  /* 0x000000080b047825 */ /* 0x000fe400078e0204 */
[----:B-1----:R-:W2:Y:S04]  /*00f0*/  LDG.E.64 R2, desc[UR4][R2.64] ;  /* 0x0000000402027981 */ /* 0x002ea8000c1e1b00 */
[----:B------:R-:W2:Y:S01]  /*0100*/  LDG.E.64 R4, desc[UR4][R4.64] ;  /* 0x0000000404047981 */ /* 0x000ea2000c1e1b00 */
[----:B---3--:R-:W-:-:S04]  /*0110*/  IMAD.WIDE.U32 R8, R7, 0x7d00, R8 ;  /* 0x00007d0007087825 */ /* 0x008fc800078e0008 */
[----:B------:R-:W-:Y:S01]  /*0120*/  IMAD.WIDE R8, R11, 0x8, R8 ;  /* 0x000000080b087825 */ /* 0x000fe200078e0208 */
[----:B--2---:R-:W-:-:S07]  /*0130*/  DMUL R6, R2, R4 ;  /* 0x0000000402067228 */ /* 0x004fce0000000000 */
[----:B------:R-:W-:Y:S01]  /*0140*/  STG.E.64 desc[UR4][R8.64], R6 ;  /* 0x0000000608007986 */ /* 0x000fe2000c101b04 */
[----:B------:R-:W-:Y:S05]  /*0150*/  EXIT ;  /* 0x000000000000794d */ /* 0x000fea0003800000 */
.L_x_3:
        /* <DEDUP_REMOVED lines=10> */
.L_x_10:


//--------------------- .text.output_layer        --------------------------
	.section	.text.output_layer,"ax",@progbits
	.align	128
        .global         output_layer
        .type           output_layer,@function
        .size           output_layer,(.L_x_11 - output_layer)
        .other          output_layer,@"STO_CUDA_ENTRY STV_DEFAULT"
output_layer:
.text.output_layer:
[----:B------:R-:W-:Y:S01]  /*0000*/  LDC R1, c[0x0][0x37c] ;  /* 0x0000df00ff017b82 */ /* 0x000fe20000000800 */
[----:B------:R-:W0:Y:S02]  /*0010*/  S2R R0, SR_TID.X ;  /* 0x0000000000007919 */ /* 0x000e240000002100 */
[----:B0-----:R-:W-:-:S13]  /*0020*/  ISETP.GT.U32.AND P0, PT, R0, 0x9, PT ;  /* 0x000000090000780c */ /* 0x001fda0003f04070 */
[----:B------:R-:W-:Y:S05]  /*0030*/  @P0 EXIT ;  /* 0x000000000000094d */ /* 0x000fea0003800000 */
[----:B------:R-:W0:Y:S01]  /*0040*/  LDC.64 R2, c[0x0][0x388] ;  /* 0x0000e200ff027b82 */ /* 0x000e220000000a00 */
[----:B------:R-:W1:Y:S01]  /*0050*/  LDCU.64 UR4, c[0x0][0x380] ;  /* 0x00007000ff0477ac */ /* 0x000e620008000a00 */
[----:B------:R-:W-:Y:S01]  /*0060*/  CS2R R6, SRZ ;  /* 0x0000000000067805 */ /* 0x000fe2000001ff00 */
[----:B------:R-:W2:Y:S01]  /*0070*/  LDCU.64 UR6, c[0x0][0x358] ;  /* 0x00006b00ff0677ac */ /* 0x000ea20008000a00 */
[----:B-1----:R-:W-:-:S04]  /*0080*/  UIADD3 UR4, UP0, UPT, UR4, 0x40, URZ ;  /* 0x0000004004047890 */ /* 0x002fc8000ff1e0ff */
[----:B------:R-:W-:Y:S01]  /*0090*/  UIADD3.X UR5, UPT, UPT, URZ, UR5, URZ, UP0, !UPT ;  /* 0x00000005ff057290 */ /* 0x000fe200087fe4ff */
[----:B0-----:R-:W-:-:S04]  /*00a0*/  IMAD.WIDE.U32 R2, R0, 0x7d00, R2 ;  /* 0x00007d0000027825 */ /* 0x001fc800078e0002 */
[----:B------:R-:W-:Y:S01]  /*00b0*/  IMAD.U32 R14, RZ, RZ, UR4 ;  /* 0x00000004ff0e7e24 */ /* 0x000fe2000f8e00ff */
[----:B------:R-:W-:Y:S01]  /*00c0*/  IADD3 R8, P0, PT, R2, 0x40, RZ ;  /* 0x0000004002087810 */ /* 0x000fe20007f1e0ff */
[----:B------:R-:W-:Y:S01]  /*00d0*/  UMOV UR4, URZ ;  /* 0x000000ff00047c82 */ /* 0x000fe20008000000 */
[----:B------:R-:W-:-:S03]  /*00e0*/  MOV R15, UR5 ;  /* 0x00000005000f7c02 */ /* 0x000fc60008000f00 */
[----:B--2---:R-:W-:-:S08]  /*00f0*/  IMAD.X R9, RZ, RZ, R3, P0 ;  /* 0x000000ffff097224 */ /* 0x004fd000000e0603 */
.L_x_4:
[----:B------:R-:W-:Y:S01]  /*0100*/  IMAD.MOV.U32 R4, RZ, RZ, R14 ;  /* 0x000000ffff047224 */ /* 0x000fe200078e000e */
[----:B------:R-:W-:Y:S01]  /*0110*/  MOV R5, R15 ;  /* 0x0000000f00057202 */ /* 0x000fe20000000f00 */
[----:B------:R-:W-:Y:S01]  /*0120*/  IMAD.MOV.U32 R2, RZ, RZ, R8 ;  /* 0x000000ffff027224 */ /* 0x000fe200078e0008 */
[----:B------:R-:W-:-:S03]  /*0130*/  MOV R3, R9 ;  /* 0x0000000900037202 */ /* 0x000fc60000000f00 */
[----:B------:R-:W2:Y:S04]  /*0140*/  LDG.E.64 R8, desc[UR6][R4.64+-0x40] ;  /* 0xffffc00604087981 */ /* 0x000ea8000c1e1b00 */
[----:B------:R-:W2:Y:S04]  /*0150*/  LDG.E.64 R22, desc[UR6][R2.64+-0x40] ;  /* 0xffffc00602167981 */ /* 0x000ea8000c1e1b00 */
[----:B------:R-:W3:Y:S04]  /*0160*/  LDG.E.64 R16, desc[UR6][R4.64+-0x38] ;  /* 0xffffc80604107981 */ /* 0x000ee8000c1e1b00 */
[----:B------:R-:W3:Y:S04]  /*0170*/  LDG.E.64 R14, desc[UR6][R2.64+-0x38] ;  /* 0xffffc806020e7981 */ /* 0x000ee8000c1e1b00 */
[----:B------:R-:W4:Y:S04]  /*0180*/  LDG.E.64 R18, desc[UR6][R4.64+-0x30] ;  /* 0xffffd00604127981 */ /* 0x000f28000c1e1b00 */
[----:B------:R-:W4:Y:S04]  /*0190*/  LDG.E.64 R20, desc[UR6][R2.64+-0x30] ;  /* 0xffffd00602147981 */ /* 0x000f28000c1e1b00 */
[----:B------:R-:W5:Y:S04]  /*01a0*/  LDG.E.64 R10, desc[UR6][R4.64+-0x28] ;  /* 0xffffd806040a7981 */ /* 0x000f68000c1e1b00 */
[----:B------:R-:W5:Y:S01]  /*01b0*/  LDG.E.64 R12, desc[UR6][R2.64+-0x28] ;  /* 0xffffd806020c7981 */ /* 0x000f62000c1e1b00 */
[----:B--2---:R-:W-:-:S03]  /*01c0*/  DFMA R22, R8, R22, R6 ;  /* 0x000000160816722b */ /* 0x004fc60000000006 */
[----:B------:R-:W2:Y:S04]  /*01d0*/  LDG.E.64 R6, desc[UR6][R4.64+-0x20] ;  /* 0xffffe00604067981 */ /* 0x000ea8000c1e1b00 */
[----:B------:R-:W2:Y:S01]  /*01e0*/  LDG.E.64 R8, desc[UR6][R2.64+-0x20] ;  /* 0xffffe00602087981 */ /* 0x000ea2000c1e1b00 */
[----:B---3--:R-:W-:-:S03]  /*01f0*/  DFMA R22, R16, R14, R22 ;  /* 0x0000000e1016722b */ /* 0x008fc60000000016 */
[----:B------:R-:W3:Y:S04]  /*0200*/  LDG.E.64 R14, desc[UR6][R4.64+-0x18] ;  /* 0xffffe806040e7981 */ /* 0x000ee8000c1e1b00 */
[----:B------:R-:W3:Y:S01]  /*0210*/  LDG.E.64 R16, desc[UR6][R2.64+-0x18] ;  /* 0xffffe80602107981 */ /* 0x000ee2000c1e1b00 */
[----:B----4-:R-:W-:-:S03]  /*0220*/  DFMA R22, R18, R20, R22 ;  /* 0x000000141216722b */ /* 0x010fc60000000016 */
[----:B------:R-:W4:Y:S04]  /*0230*/  LDG.E.64 R18, desc[UR6][R4.64+-0x10] ;  /* 0xfffff00604127981 */ /* 0x000f28000c1e1b00 */
[----:B------:R-:W4:Y:S01]  /*0240*/  LDG.E.64 R20, desc[UR6][R2.64+-0x10] ;  /* 0xfffff00602147981 */ /* 0x000f22000c1e1b00 */
[----:B-----5:R-:W-:-:S03]  /*0250*/  DFMA R22, R10, R12, R22 ;  /* 0x0000000c0a16722b */ /* 0x020fc60000000016 */
        /* <DEDUP_REMOVED lines=26> */
[----:B------:R-:W-:-:S04]  /*0400*/  UIADD3 UR4, UPT, UPT, UR4, 0x10, URZ ;  /* 0x0000001004047890 */ /* 0x000fc8000fffe0ff */
[----:B------:R-:W-:Y:S01]  /*0410*/  UISETP.NE.AND UP0, UPT, UR4, 0xfa0, UPT ;  /* 0x00000fa00400788c */ /* 0x000fe2000bf05270 */
[----:B--2---:R-:W-:Y:S01]  /*0420*/  DFMA R6, R8, R6, R22 ;  /* 0x000000060806722b */ /* 0x004fe20000000016 */
[----:B------:R-:W-:-:S04]  /*0430*/  IADD3 R8, P1, PT, R2, 0x80, RZ ;  /* 0x0000008002087810 */ /* 0x000fc80007f3e0ff */
[----:B------:R-:W-:-:S03]  /*0440*/  IADD3.X R9, PT, PT, RZ, R3, RZ, P1, !PT ;  /* 0x00000003ff097210 */ /* 0x000fc60000ffe4ff */
[----:B---3--:R-:W-:Y:S01]  /*0450*/  DFMA R6, R14, R16, R6 ;  /* 0x000000100e06722b */ /* 0x008fe20000000006 */
[----:B------:R-:W-:-:S05]  /*0460*/  IADD3 R14, P0, PT, R4, 0x80, RZ ;  /* 0x00000080040e7810 */ /* 0x000fca0007f1e0ff */
[----:B------:R-:W-:Y:S02]  /*0470*/  IMAD.X R15, RZ, RZ, R5, P0 ;  /* 0x000000ffff0f7224 */ /* 0x000fe400000e0605 */
[----:B----4-:R-:W-:-:S08]  /*0480*/  DFMA R6, R18, R20, R6 ;  /* 0x000000141206722b */ /* 0x010fd00000000006 */
[----:B-----5:R-:W-:Y:S01]  /*0490*/  DFMA R6, R12, R10, R6 ;  /* 0x0000000a0c06722b */ /* 0x020fe20000000006 */
[----:B------:R-:W-:Y:S10]  /*04a0*/  BRA.U UP0, `(.L_x_4) ;  /* 0xfffffffd00147547 */ /* 0x000ff4000b83ffff */
[----:B------:R-:W0:Y:S02]  /*04b0*/  LDC.64 R2, c[0x0][0x390] ;  /* 0x0000e400ff027b82 */ /* 0x000e240000000a00 */
[----:B0-----:R-:W-:-:S05]  /*04c0*/  IMAD.WIDE.U32 R2, R0, 0x8, R2 ;  /* 0x0000000800027825 */ /* 0x001fca00078e0002 */
[----:B------:R-:W-:Y:S01]  /*04d0*/  STG.E.64 desc[UR6][R2.64], R6 ;  /* 0x0000000602007986 */ /* 0x000fe2000c101b06 */
[----:B------:R-:W-:Y:S05]  /*04e0*/  EXIT ;  /* 0x000000000000794d */ /* 0x000fea0003800000 */
.L_x_5:
        /* <DEDUP_REMOVED lines=9> */
.L_x_11:


//--------------------- .text.relu_layer          --------------------------
	.section	.text.relu_layer,"ax",@progbits
	.align	128
        .global         relu_layer
        .type           relu_layer,@function
        .size           relu_layer,(.L_x_12 - relu_layer)
        .other          relu_layer,@"STO_CUDA_ENTRY STV_DEFAULT"
relu_layer:
.text.relu_layer:
[----:B------:R-:W-:Y:S01]  /*0000*/  LDC R1, c[0x0][0x37c] ;  /* 0x0000df00ff017b82 */ /* 0x000fe20000000800 */
[----:B------:R-:W0:Y:S07]  /*0010*/  S2R R2, SR_TID.Y ;  /* 0x0000000000027919 */ /* 0x000e2e0000002200 */
[----:B------:R-:W1:Y:S01]  /*0020*/  LDC R5, c[0x0][0x360] ;  /* 0x0000d800ff057b82 */ /* 0x000e620000000800 */
[----:B------:R-:W2:Y:S01]  /*0030*/  S2R R9, SR_CTAID.Z ;  /* 0x0000000000097919 */ /* 0x000ea20000002700 */
[----:B------:R-:W1:Y:S06]  /*0040*/  S2R R0, SR_TID.X ;  /* 0x0000000000007919 */ /* 0x000e6c0000002100 */
[----:B------:R-:W0:Y:S08]  /*0050*/  S2UR UR5, SR_CTAID.Y ;  /* 0x00000000000579c3 */ /* 0x000e300000002600 */
[----:B------:R-:W0:Y:S08]  /*0060*/  LDC R7, c[0x0][0x364] ;  /* 0x0000d900ff077b82 */ /* 0x000e300000000800 */
[----:B------:R-:W1:Y:S01]  /*0070*/  S2UR UR4, SR_CTAID.X ;  /* 0x00000000000479c3 */ /* 0x000e620000002500 */
[----:B--2---:R-:W-:Y:S01]  /*0080*/  ISETP.GT.U32.AND P0, PT, R9, 0x9, PT ;  /* 0x000000090900780c */ /* 0x004fe20003f04070 */
[----:B0-----:R-:W-:-:S05]  /*0090*/  IMAD R7, R7, UR5, R2 ;  /* 0x0000000507077c24 */ /* 0x001fca000f8e0202 */
[----:B------:R-:W-:Y:S01]  /*00a0*/  ISETP.GT.U32.OR P0, PT, R7, 0x13, P0 ;  /* 0x000000130700780c */ /* 0x000fe20000704470 */
[----:B-1----:R-:W-:-:S05]  /*00b0*/  IMAD R5, R5, UR4, R0 ;  /* 0x0000000405057c24 */ /* 0x002fca000f8e0200 */
[----:B------:R-:W-:-:S13]  /*00c0*/  ISETP.GT.OR P0, PT, R5, 0x13, P0 ;  /* 0x000000130500780c */ /* 0x000fda0000704670 */
[----:B------:R-:W-:Y:S05]  /*00d0*/  @P0 EXIT ;  /* 0x000000000000094d */ /* 0x000fea0003800000 */
[----:B------:R-:W0:Y:S01]  /*00e0*/  LDC.64 R2, c[0x0][0x380] ;  /* 0x0000e000ff027b82 */ /* 0x000e220000000a00 */
[----:B------:R-:W1:Y:S01]  /*00f0*/  LDCU.64 UR4, c[0x0][0x358] ;  /* 0x00006b00ff0477ac */ /* 0x000e620008000a00 */
[----:B0-----:R-:W-:-:S04]  /*0100*/  IMAD.WIDE.U32 R2, R9, 0xc80, R2 ;  /* 0x00000c8009027825 */ /* 0x001fc800078e0002 */
[----:B------:R-:W-:-:S04]  /*0110*/  IMAD.WIDE.U32 R2, R7, 0xa0, R2 ;  /* 0x000000a007027825 */ /* 0x000fc800078e0002 */
[----:B------:R-:W-:-:S05]  /*0120*/  IMAD.WIDE R2, R5, 0x8, R2 ;  /* 0x0000000805027825 */ /* 0x000fca00078e0202 */
[----:B-1----:R-:W2:Y:S02]  /*0130*/  LDG.E.64 R4, desc[UR4][R2.64] ;  /* 0x0000000402047981 */ /* 0x002ea4000c1e1b00 */
[----:B--2---:R-:W-:-:S14]  /*0140*/  DSETP.GEU.AND P0, PT, R4, RZ, PT ;  /* 0x000000ff0400722a */ /* 0x004fdc0003f0e000 */
[----:B------:R-:W-:Y:S05]  /*0150*/  @P0 EXIT ;  /* 0x000000000000094d */ /* 0x000fea0003800000 */
[----:B------:R-:W-:Y:S01]  /*0160*/  STG.E.64 desc[UR4][R2.64], RZ ;  /* 0x000000ff02007986 */ /* 0x000fe2000c101b04 */
[----:B------:R-:W-:Y:S05]  /*0170*/  EXIT ;  /* 0x000000000000794d */ /* 0x000fea0003800000 */
.L_x_6:
        /* <DEDUP_REMOVED lines=16> */
.L_x_12:


//--------------------- .text.convolution_layer   --------------------------
	.section	.text.convolution_layer,"ax",@progbits
	.align	128
        .global         convolution_layer
        .type           convolution_layer,@function
        .size           convolution_layer,(.L_x_13 - convolution_layer)
        .other          convolution_layer,@"STO_CUDA_ENTRY STV_DEFAULT"
convolution_layer:
.text.convolution_layer:
[----:B------:R-:W-:Y:S01]  /*0000*/  LDC R1, c[0x0][0x37c] ;  /* 0x0000df00ff017b82 */ /* 0x000fe20000000800 */
[----:B------:R-:W0:Y:S01]  /*0010*/  S2R R0, SR_TID.X ;  /* 0x0000000000007919 */ /* 0x000e220000002100 */
[----:B------:R-:W0:Y:S01]  /*0020*/  S2R R21, SR_TID.Y ;  /* 0x0000000000157919 */ /* 0x000e220000002200 */
[----:B------:R-:W1:Y:S01]  /*0030*/  S2R R20, SR_CTAID.Z ;  /* 0x0000000000147919 */ /* 0x000e620000002700 */
[----:B0-----:R-:W-:-:S04]  /*0040*/  VIMNMX.U32 R2, PT, PT, R0, R21, !PT ;  /* 0x0000001500027248 */ /* 0x001fc80007fe0000 */
[----:B------:R-:W-:-:S04]  /*0050*/  ISETP.GT.U32.AND P0, PT, R2, 0x13, PT ;  /* 0x000000130200780c */ /* 0x000fc80003f04070 */
[----:B-1----:R-:W-:-:S13]  /*0060*/  ISETP.GT.U32.OR P0, PT, R20, 0x9, P0 ;  /* 0x000000091400780c */ /* 0x002fda0000704470 */
[----:B------:R-:W-:Y:S05]  /*0070*/  @P0 EXIT ;  /* 0x000000000000094d */ /* 0x000fea0003800000 */
[----:B------:R-:W0:Y:S01]  /*0080*/  LDC.64 R2, c[0x0][0x380] ;  /* 0x0000e000ff027b82 */ /* 0x000e220000000a00 */
[----:B------:R-:W1:Y:S01]  /*0090*/  LDCU.64 UR4, c[0x0][0x358] ;  /* 0x00006b00ff0477ac */ /* 0x000e620008000a00 */
[----:B------:R-:W-:-:S06]  /*00a0*/  LEA R7, R21, R21, 0x2 ;  /* 0x0000001515077211 */ /* 0x000fcc00078e10ff */
[----:B------:R-:W2:Y:S01]  /*00b0*/  LDC.64 R4, c[0x0][0x388] ;  /* 0x0000e200ff047b82 */ /* 0x000ea20000000a00 */
[----:B0-----:R-:W-:Y:S01]  /*00c0*/  IMAD.WIDE.U32 R2, R7, 0x320, R2 ;  /* 0x0000032007027825 */ /* 0x001fe200078e0002 */
[----:B------:R-:W-:-:S05]  /*00d0*/  LEA R7, R0, R0, 0x2 ;  /* 0x0000000000077211 */ /* 0x000fca00078e10ff */
[----:B------:R-:W-:-:S04]  /*00e0*/  IMAD.WIDE.U32 R2, R7, 0x8, R2 ;  /* 0x0000000807027825 */ /* 0x000fc800078e0002 */
[----:B--2---:R-:W-:Y:S01]  /*00f0*/  IMAD.WIDE.U32 R4, R20, 0xc8, R4 ;  /* 0x000000c814047825 */ /* 0x004fe200078e0004 */
[----:B-1----:R-:W2:Y:S04]  /*0100*/  LDG.E.64 R6, desc[UR4][R2.64] ;  /* 0x0000000402067981 */ /* 0x002ea8000c1e1b00 */
[----:B------:R-:W2:Y:S04]  /*0110*/  LDG.E.64 R8, desc[UR4][R4.64] ;  /* 0x0000000404087981 */ /* 0x000ea8000c1e1b00 */
[----:B------:R-:W3:Y:S04]  /*0120*/  LDG.E.64 R10, desc[UR4][R4.64+0x8] ;  /* 0x00000804040a7981 */ /* 0x000ee8000c1e1b00 */
[----:B------:R-:W3:Y:S04]  /*0130*/  LDG.E.64 R12, desc[UR4][R2.64+0x8] ;  /* 0x00000804020c7981 */ /* 0x000ee8000c1e1b00 */
[----:B------:R-:W4:Y:S04]  /*0140*/  LDG.E.64 R14, desc[UR4][R4.64+0x10] ;  /* 0x00001004040e7981 */ /* 0x000f28000c1e1b00 */
[----:B------:R-:W4:Y:S04]  /*0150*/  LDG.E.64 R16, desc[UR4][R2.64+0x10] ;  /* 0x0000100402107981 */ /* 0x000f28000c1e1b00 */
[----:B------:R-:W5:Y:S04]  /*0160*/  LDG.E.64 R18, desc[UR4][R4.64+0x18] ;  /* 0x0000180404127981 */ /* 0x000f68000c1e1b00 */
[----:B------:R-:W5:Y:S04]  /*0170*/  LDG.E.64 R22, desc[UR4][R2.64+0x18] ;  /* 0x0000180402167981 */ /* 0x000f68000c1e1b00 */
[----:B------:R-:W5:Y:S04]  /*0180*/  LDG.E.64 R26, desc[UR4][R4.64+0xc0] ;  /* 0x0000c004041a7981 */ /* 0x000f68000c1e1b00 */
[----:B------:R-:W5:Y:S01]  /*0190*/  LDG.E.64 R28, desc[UR4][R2.64+0xca0] ;  /* 0x000ca004021c7981 */ /* 0x000f62000c1e1b00 */
[----:B--2---:R-:W-:-:S03]  /*01a0*/  DFMA R24, R6, R8, RZ ;  /* 0x000000080618722b */ /* 0x004fc600000000ff */
        /* <DEDUP_REMOVED lines=59> */
[----:B--2---:R-:W-:Y:S01]  /*0560*/  DFMA R8, R6, R8, R18 ;  /* 0x000000080608722b */ /* 0x004fe20000000012 */
[----:B------:R-:W0:Y:S07]  /*0570*/  LDC.64 R6, c[0x0][0x390] ;  /* 0x0000e400ff067b82 */ /* 0x000e2e0000000a00 */
[----:B---3--:R-:W-:-:S08]  /*0580*/  DFMA R8, R12, R10, R8 ;  /* 0x0000000a0c08722b */ /* 0x008fd00000000008 */
[----:B----4-:R-:W-:-:S08]  /*0590*/  DFMA R8, R14, R16, R8 ;  /* 0x000000100e08722b */ /* 0x010fd00000000008 */
[----:B-----5:R-:W-:Y:S01]  /*05a0*/  DFMA R8, R22, R24, R8 ;  /* 0x000000181608722b */ /* 0x020fe20000000008 */
[----:B0-----:R-:W-:-:S04]  /*05b0*/  IMAD.WIDE.U32 R6, R20, 0xc80, R6 ;  /* 0x00000c8014067825 */ /* 0x001fc800078e0006 */
[----:B------:R-:W-:-:S03]  /*05c0*/  IMAD.WIDE.U32 R6, R21, 0xa0, R6 ;  /* 0x000000a015067825 */ /* 0x000fc600078e0006 */
[----:B------:R-:W-:Y:S01]  /*05d0*/  DFMA R8, R28, R26, R8 ;  /* 0x0000001a1c08722b */ /* 0x000fe20000000008 */
[----:B------:R-:W-:-:S06]  /*05e0*/  IMAD.WIDE.U32 R6, R0, 0x8, R6 ;  /* 0x0000000800067825 */ /* 0x000fcc00078e0006 */
[----:B------:R-:W-:Y:S01]  /*05f0*/  STG.E.64 desc[UR4][R6.64], R8 ;  /* 0x0000000806007986 */ /* 0x000fe2000c101b04 */
[----:B------:R-:W-:Y:S05]  /*0600*/  EXIT ;  /* 0x000000000000794d */ /* 0x000fea0003800000 */
.L_x_7:
        /* <DEDUP_REMOVED lines=15> */
.L_x_13:


//--------------------- .nv.shared.reserved.0     --------------------------
	.section	.nv.shared.reserved.0,"aw",@nobits
	.weak		__nv_reservedSMEM_offset_0_alias
	.size		__nv_reservedSMEM_offset_0_alias, 0, 64
	.other		__nv_reservedSMEM_offset_0_alias,@"STO_CUDA_RESERVED_SHARED STV_DEFAULT"
__nv_reservedSMEM_offset_0_alias:
	.zero		0
	.zero		64


//--------------------- .nv.constant0.final_add   --------------------------
	.section	.nv.constant0.final_add,"a",@progbits
	.sectionflags	@""
	.align	4
.nv.constant0.final_add:
	.zero		912


//--------------------- .nv.constant0.partial_add --------------------------
	.section	.nv.constant0.partial_add,"a",@progbits
	.sectionflags	@""
	.align	4
.nv.constant0.partial_add:
	.zero		912


//--------------------- .nv.constant0.elementwise_multiply --------------------------
	.section	.nv.constant0.elementwise_multiply,"a",@progbits
	.sectionflags	@""
	.align	4
.nv.constant0.elementwise_multiply:
	.zero		920


//--------------------- .nv.constant0.output_layer --------------------------
	.section	.nv.constant0.output_layer,"a",@progbits
	.sectionflags	@""
	.align	4
.nv.constant0.output_layer:
	.zero		920


//--------------------- .nv.constant0.relu_layer  --------------------------
	.section	.nv.constant0.relu_layer,"a",@progbits
	.sectionflags	@""
	.align	4
.nv.constant0.relu_layer:
	.zero		904


//--------------------- .nv.constant0.convolution_layer --------------------------
	.section	.nv.constant0.convolution_layer,"a",@progbits
	.sectionflags	@""
	.align	4
.nv.constant0.convolution_layer:
	.zero		920


//--------------------- SYMBOLS --------------------------

	.type		.nv.reservedSmem.offset0,@object
	.size		.nv.reservedSmem.offset0,0x4
